//
// Generated by NVIDIA NVVM Compiler
//
// Compiler Build ID: CL-36424714
// Cuda compilation tools, release 13.0, V13.0.88
// Based on NVVM 20.0.0
//

.version 9.0
.target sm_100
.address_size 64

	// .globl	_Z11printTensorPfi
.extern .func  (.param .b32 func_retval0) vprintf
(
	.param .b64 vprintf_param_0,
	.param .b64 vprintf_param_1
)
;
.global .align 1 .b8 $str[11] = {119, 111, 114, 107, 105, 110, 103, 33, 33, 10};
.global .align 1 .b8 $str$1[4] = {37, 102, 32};
.global .align 1 .b8 $str$2[2] = {10};
.global .align 1 .b8 $str$3[4] = {37, 100, 32};

.visible .entry _Z11printTensorPfi(
	.param .u64 .ptr .align 1 _Z11printTensorPfi_param_0,
	.param .u32 _Z11printTensorPfi_param_1
)
{
	.local .align 8 .b8 	__local_depot0[8];
	.reg .b64 	%SP;
	.reg .b64 	%SPL;
	.reg .pred 	%p<12>;
	.reg .b32 	%r<82>;
	.reg .b32 	%f<32>;
	.reg .b64 	%rd<30>;
	.reg .b64 	%fd<32>;

	mov.u64 	%SPL, __local_depot0;
	cvta.local.u64 	%SP, %SPL;
	ld.param.u32 	%r9, [_Z11printTensorPfi_param_1];
	add.u64 	%rd4, %SP, 0;
	add.u64 	%rd1, %SPL, 0;
	mov.u64 	%rd5, $str;
	cvta.global.u64 	%rd6, %rd5;
	{ // callseq 0, 0
	.param .b64 param0;
	st.param.b64 	[param0], %rd6;
	.param .b64 param1;
	st.param.b64 	[param1], 0;
	.param .b32 retval0;
	call.uni (retval0), 
	vprintf, 
	(
	param0, 
	param1
	);
	ld.param.b32 	%r10, [retval0];
	} // callseq 0
	setp.lt.s32 	%p1, %r9, 1;
	@%p1 bra 	$L__BB0_16;
	and.b32  	%r1, %r9, 15;
	and.b32  	%r2, %r9, 7;
	and.b32  	%r3, %r9, 3;
	and.b32  	%r13, %r9, 2147483632;
	neg.s32 	%r4, %r13;
	mov.b32 	%r80, 0;
	mov.u64 	%rd27, $str$2;
	mov.u64 	%rd18, $str$1;
$L__BB0_2:
	ld.param.u64 	%rd29, [_Z11printTensorPfi_param_0];
	setp.lt.u32 	%p2, %r9, 16;
	cvta.to.global.u64 	%rd7, %rd29;
	mul.wide.u32 	%rd8, %r80, 4;
	add.s64 	%rd2, %rd7, %rd8;
	@%p2 bra 	$L__BB0_5;
	mov.u32 	%r81, %r4;
$L__BB0_4:
	.pragma "nounroll";
	ld.global.f32 	%f1, [%rd2];
	cvt.f64.f32 	%fd1, %f1;
	st.local.f64 	[%rd1], %fd1;
	cvta.global.u64 	%rd10, %rd18;
	{ // callseq 1, 0
	.param .b64 param0;
	st.param.b64 	[param0], %rd10;
	.param .b64 param1;
	st.param.b64 	[param1], %rd4;
	.param .b32 retval0;
	call.uni (retval0), 
	vprintf, 
	(
	param0, 
	param1
	);
	ld.param.b32 	%r14, [retval0];
	} // callseq 1
	ld.global.f32 	%f2, [%rd2];
	cvt.f64.f32 	%fd2, %f2;
	st.local.f64 	[%rd1], %fd2;
	{ // callseq 2, 0
	.param .b64 param0;
	st.param.b64 	[param0], %rd10;
	.param .b64 param1;
	st.param.b64 	[param1], %rd4;
	.param .b32 retval0;
	call.uni (retval0), 
	vprintf, 
	(
	param0, 
	param1
	);
	ld.param.b32 	%r16, [retval0];
	} // callseq 2
	ld.global.f32 	%f3, [%rd2];
	cvt.f64.f32 	%fd3, %f3;
	st.local.f64 	[%rd1], %fd3;
	{ // callseq 3, 0
	.param .b64 param0;
	st.param.b64 	[param0], %rd10;
	.param .b64 param1;
	st.param.b64 	[param1], %rd4;
	.param .b32 retval0;
	call.uni (retval0), 
	vprintf, 
	(
	param0, 
	param1
	);
	ld.param.b32 	%r18, [retval0];
	} // callseq 3
	ld.global.f32 	%f4, [%rd2];
	cvt.f64.f32 	%fd4, %f4;
	st.local.f64 	[%rd1], %fd4;
	{ // callseq 4, 0
	.param .b64 param0;
	st.param.b64 	[param0], %rd10;
	.param .b64 param1;
	st.param.b64 	[param1], %rd4;
	.param .b32 retval0;
	call.uni (retval0), 
	vprintf, 
	(
	param0, 
	param1
	);
	ld.param.b32 	%r20, [retval0];
	} // callseq 4
	ld.global.f32 	%f5, [%rd2];
	cvt.f64.f32 	%fd5, %f5;
	st.local.f64 	[%rd1], %fd5;
	{ // callseq 5, 0
	.param .b64 param0;
	st.param.b64 	[param0], %rd10;
	.param .b64 param1;
	st.param.b64 	[param1], %rd4;
	.param .b32 retval0;
	call.uni (retval0), 
	vprintf, 
	(
	param0, 
	param1
	);
	ld.param.b32 	%r22, [retval0];
	} // callseq 5
	ld.global.f32 	%f6, [%rd2];
	cvt.f64.f32 	%fd6, %f6;
	st.local.f64 	[%rd1], %fd6;
	{ // callseq 6, 0
	.param .b64 param0;
	st.param.b64 	[param0], %rd10;
	.param .b64 param1;
	st.param.b64 	[param1], %rd4;
	.param .b32 retval0;
	call.uni (retval0), 
	vprintf, 
	(
	param0, 
	param1
	);
	ld.param.b32 	%r24, [retval0];
	} // callseq 6
	ld.global.f32 	%f7, [%rd2];
	cvt.f64.f32 	%fd7, %f7;
	st.local.f64 	[%rd1], %fd7;
	{ // callseq 7, 0
	.param .b64 param0;
	st.param.b64 	[param0], %rd10;
	.param .b64 param1;
	st.param.b64 	[param1], %rd4;
	.param .b32 retval0;
	call.uni (retval0), 
	vprintf, 
	(
	param0, 
	param1
	);
	ld.param.b32 	%r26, [retval0];
	} // callseq 7
	ld.global.f32 	%f8, [%rd2];
	cvt.f64.f32 	%fd8, %f8;
	st.local.f64 	[%rd1], %fd8;
	{ // callseq 8, 0
	.param .b64 param0;
	st.param.b64 	[param0], %rd10;
	.param .b64 param1;
	st.param.b64 	[param1], %rd4;
	.param .b32 retval0;
	call.uni (retval0), 
	vprintf, 
	(
	param0, 
	param1
	);
	ld.param.b32 	%r28, [retval0];
	} // callseq 8
	ld.global.f32 	%f9, [%rd2];
	cvt.f64.f32 	%fd9, %f9;
	st.local.f64 	[%rd1], %fd9;
	{ // callseq 9, 0
	.param .b64 param0;
	st.param.b64 	[param0], %rd10;
	.param .b64 param1;
	st.param.b64 	[param1], %rd4;
	.param .b32 retval0;
	call.uni (retval0), 
	vprintf, 
	(
	param0, 
	param1
	);
	ld.param.b32 	%r30, [retval0];
	} // callseq 9
	ld.global.f32 	%f10, [%rd2];
	cvt.f64.f32 	%fd10, %f10;
	st.local.f64 	[%rd1], %fd10;
	{ // callseq 10, 0
	.param .b64 param0;
	st.param.b64 	[param0], %rd10;
	.param .b64 param1;
	st.param.b64 	[param1], %rd4;
	.param .b32 retval0;
	call.uni (retval0), 
	vprintf, 
	(
	param0, 
	param1
	);
	ld.param.b32 	%r32, [retval0];
	} // callseq 10
	ld.global.f32 	%f11, [%rd2];
	cvt.f64.f32 	%fd11, %f11;
	st.local.f64 	[%rd1], %fd11;
	{ // callseq 11, 0
	.param .b64 param0;
	st.param.b64 	[param0], %rd10;
	.param .b64 param1;
	st.param.b64 	[param1], %rd4;
	.param .b32 retval0;
	call.uni (retval0), 
	vprintf, 
	(
	param0, 
	param1
	);
	ld.param.b32 	%r34, [retval0];
	} // callseq 11
	ld.global.f32 	%f12, [%rd2];
	cvt.f64.f32 	%fd12, %f12;
	st.local.f64 	[%rd1], %fd12;
	{ // callseq 12, 0
	.param .b64 param0;
	st.param.b64 	[param0], %rd10;
	.param .b64 param1;
	st.param.b64 	[param1], %rd4;
	.param .b32 retval0;
	call.uni (retval0), 
	vprintf, 
	(
	param0, 
	param1
	);
	ld.param.b32 	%r36, [retval0];
	} // callseq 12
	ld.global.f32 	%f13, [%rd2];
	cvt.f64.f32 	%fd13, %f13;
	st.local.f64 	[%rd1], %fd13;
	{ // callseq 13, 0
	.param .b64 param0;
	st.param.b64 	[param0], %rd10;
	.param .b64 param1;
	st.param.b64 	[param1], %rd4;
	.param .b32 retval0;
	call.uni (retval0), 
	vprintf, 
	(
	param0, 
	param1
	);
	ld.param.b32 	%r38, [retval0];
	} // callseq 13
	ld.global.f32 	%f14, [%rd2];
	cvt.f64.f32 	%fd14, %f14;
	st.local.f64 	[%rd1], %fd14;
	{ // callseq 14, 0
	.param .b64 param0;
	st.param.b64 	[param0], %rd10;
	.param .b64 param1;
	st.param.b64 	[param1], %rd4;
	.param .b32 retval0;
	call.uni (retval0), 
	vprintf, 
	(
	param0, 
	param1
	);
	ld.param.b32 	%r40, [retval0];
	} // callseq 14
	ld.global.f32 	%f15, [%rd2];
	cvt.f64.f32 	%fd15, %f15;
	st.local.f64 	[%rd1], %fd15;
	{ // callseq 15, 0
	.param .b64 param0;
	st.param.b64 	[param0], %rd10;
	.param .b64 param1;
	st.param.b64 	[param1], %rd4;
	.param .b32 retval0;
	call.uni (retval0), 
	vprintf, 
	(
	param0, 
	param1
	);
	ld.param.b32 	%r42, [retval0];
	} // callseq 15
	ld.global.f32 	%f16, [%rd2];
	cvt.f64.f32 	%fd16, %f16;
	st.local.f64 	[%rd1], %fd16;
	{ // callseq 16, 0
	.param .b64 param0;
	st.param.b64 	[param0], %rd10;
	.param .b64 param1;
	st.param.b64 	[param1], %rd4;
	.param .b32 retval0;
	call.uni (retval0), 
	vprintf, 
	(
	param0, 
	param1
	);
	ld.param.b32 	%r44, [retval0];
	} // callseq 16
	add.s32 	%r81, %r81, 16;
	setp.ne.s32 	%p3, %r81, 0;
	@%p3 bra 	$L__BB0_4;
$L__BB0_5:
	setp.eq.s32 	%p4, %r1, 0;
	@%p4 bra 	$L__BB0_15;
	add.s32 	%r46, %r1, -1;
	setp.lt.u32 	%p5, %r46, 7;
	@%p5 bra 	$L__BB0_8;
	ld.global.f32 	%f17, [%rd2];
	cvt.f64.f32 	%fd17, %f17;
	st.local.f64 	[%rd1], %fd17;
	cvta.global.u64 	%rd13, %rd18;
	{ // callseq 17, 0
	.param .b64 param0;
	st.param.b64 	[param0], %rd13;
	.param .b64 param1;
	st.param.b64 	[param1], %rd4;
	.param .b32 retval0;
	call.uni (retval0), 
	vprintf, 
	(
	param0, 
	param1
	);
	ld.param.b32 	%r47, [retval0];
	} // callseq 17
	ld.global.f32 	%f18, [%rd2];
	cvt.f64.f32 	%fd18, %f18;
	st.local.f64 	[%rd1], %fd18;
	{ // callseq 18, 0
	.param .b64 param0;
	st.param.b64 	[param0], %rd13;
	.param .b64 param1;
	st.param.b64 	[param1], %rd4;
	.param .b32 retval0;
	call.uni (retval0), 
	vprintf, 
	(
	param0, 
	param1
	);
	ld.param.b32 	%r49, [retval0];
	} // callseq 18
	ld.global.f32 	%f19, [%rd2];
	cvt.f64.f32 	%fd19, %f19;
	st.local.f64 	[%rd1], %fd19;
	{ // callseq 19, 0
	.param .b64 param0;
	st.param.b64 	[param0], %rd13;
	.param .b64 param1;
	st.param.b64 	[param1], %rd4;
	.param .b32 retval0;
	call.uni (retval0), 
	vprintf, 
	(
	param0, 
	param1
	);
	ld.param.b32 	%r51, [retval0];
	} // callseq 19
	ld.global.f32 	%f20, [%rd2];
	cvt.f64.f32 	%fd20, %f20;
	st.local.f64 	[%rd1], %fd20;
	{ // callseq 20, 0
	.param .b64 param0;
	st.param.b64 	[param0], %rd13;
	.param .b64 param1;
	st.param.b64 	[param1], %rd4;
	.param .b32 retval0;
	call.uni (retval0), 
	vprintf, 
	(
	param0, 
	param1
	);
	ld.param.b32 	%r53, [retval0];
	} // callseq 20
	ld.global.f32 	%f21, [%rd2];
	cvt.f64.f32 	%fd21, %f21;
	st.local.f64 	[%rd1], %fd21;
	{ // callseq 21, 0
	.param .b64 param0;
	st.param.b64 	[param0], %rd13;
	.param .b64 param1;
	st.param.b64 	[param1], %rd4;
	.param .b32 retval0;
	call.uni (retval0), 
	vprintf, 
	(
	param0, 
	param1
	);
	ld.param.b32 	%r55, [retval0];
	} // callseq 21
	ld.global.f32 	%f22, [%rd2];
	cvt.f64.f32 	%fd22, %f22;
	st.local.f64 	[%rd1], %fd22;
	{ // callseq 22, 0
	.param .b64 param0;
	st.param.b64 	[param0], %rd13;
	.param .b64 param1;
	st.param.b64 	[param1], %rd4;
	.param .b32 retval0;
	call.uni (retval0), 
	vprintf, 
	(
	param0, 
	param1
	);
	ld.param.b32 	%r57, [retval0];
	} // callseq 22
	ld.global.f32 	%f23, [%rd2];
	cvt.f64.f32 	%fd23, %f23;
	st.local.f64 	[%rd1], %fd23;
	{ // callseq 23, 0
	.param .b64 param0;
	st.param.b64 	[param0], %rd13;
	.param .b64 param1;
	st.param.b64 	[param1], %rd4;
	.param .b32 retval0;
	call.uni (retval0), 
	vprintf, 
	(
	param0, 
	param1
	);
	ld.param.b32 	%r59, [retval0];
	} // callseq 23
	ld.global.f32 	%f24, [%rd2];
	cvt.f64.f32 	%fd24, %f24;
	st.local.f64 	[%rd1], %fd24;
	{ // callseq 24, 0
	.param .b64 param0;
	st.param.b64 	[param0], %rd13;
	.param .b64 param1;
	st.param.b64 	[param1], %rd4;
	.param .b32 retval0;
	call.uni (retval0), 
	vprintf, 
	(
	param0, 
	param1
	);
	ld.param.b32 	%r61, [retval0];
	} // callseq 24
$L__BB0_8:
	setp.eq.s32 	%p6, %r2, 0;
	@%p6 bra 	$L__BB0_15;
	add.s32 	%r63, %r2, -1;
	setp.lt.u32 	%p7, %r63, 3;
	@%p7 bra 	$L__BB0_11;
	ld.global.f32 	%f25, [%rd2];
	cvt.f64.f32 	%fd25, %f25;
	st.local.f64 	[%rd1], %fd25;
	cvta.global.u64 	%rd16, %rd18;
	{ // callseq 25, 0
	.param .b64 param0;
	st.param.b64 	[param0], %rd16;
	.param .b64 param1;
	st.param.b64 	[param1], %rd4;
	.param .b32 retval0;
	call.uni (retval0), 
	vprintf, 
	(
	param0, 
	param1
	);
	ld.param.b32 	%r64, [retval0];
	} // callseq 25
	ld.global.f32 	%f26, [%rd2];
	cvt.f64.f32 	%fd26, %f26;
	st.local.f64 	[%rd1], %fd26;
	{ // callseq 26, 0
	.param .b64 param0;
	st.param.b64 	[param0], %rd16;
	.param .b64 param1;
	st.param.b64 	[param1], %rd4;
	.param .b32 retval0;
	call.uni (retval0), 
	vprintf, 
	(
	param0, 
	param1
	);
	ld.param.b32 	%r66, [retval0];
	} // callseq 26
	ld.global.f32 	%f27, [%rd2];
	cvt.f64.f32 	%fd27, %f27;
	st.local.f64 	[%rd1], %fd27;
	{ // callseq 27, 0
	.param .b64 param0;
	st.param.b64 	[param0], %rd16;
	.param .b64 param1;
	st.param.b64 	[param1], %rd4;
	.param .b32 retval0;
	call.uni (retval0), 
	vprintf, 
	(
	param0, 
	param1
	);
	ld.param.b32 	%r68, [retval0];
	} // callseq 27
	ld.global.f32 	%f28, [%rd2];
	cvt.f64.f32 	%fd28, %f28;
	st.local.f64 	[%rd1], %fd28;
	{ // callseq 28, 0
	.param .b64 param0;
	st.param.b64 	[param0], %rd16;
	.param .b64 param1;
	st.param.b64 	[param1], %rd4;
	.param .b32 retval0;
	call.uni (retval0), 
	vprintf, 
	(
	param0, 
	param1
	);
	ld.param.b32 	%r70, [retval0];
	} // callseq 28
$L__BB0_11:
	setp.eq.s32 	%p8, %r3, 0;
	@%p8 bra 	$L__BB0_15;
	setp.eq.s32 	%p9, %r3, 1;
	ld.global.f32 	%f29, [%rd2];
	cvt.f64.f32 	%fd29, %f29;
	st.local.f64 	[%rd1], %fd29;
	cvta.global.u64 	%rd19, %rd18;
	{ // callseq 29, 0
	.param .b64 param0;
	st.param.b64 	[param0], %rd19;
	.param .b64 param1;
	st.param.b64 	[param1], %rd4;
	.param .b32 retval0;
	call.uni (retval0), 
	vprintf, 
	(
	param0, 
	param1
	);
	ld.param.b32 	%r72, [retval0];
	} // callseq 29
	@%p9 bra 	$L__BB0_15;
	setp.eq.s32 	%p10, %r3, 2;
	ld.global.f32 	%f30, [%rd2];
	cvt.f64.f32 	%fd30, %f30;
	st.local.f64 	[%rd1], %fd30;
	cvta.global.u64 	%rd22, %rd18;
	{ // callseq 30, 0
	.param .b64 param0;
	st.param.b64 	[param0], %rd22;
	.param .b64 param1;
	st.param.b64 	[param1], %rd4;
	.param .b32 retval0;
	call.uni (retval0), 
	vprintf, 
	(
	param0, 
	param1
	);
	ld.param.b32 	%r74, [retval0];
	} // callseq 30
	@%p10 bra 	$L__BB0_15;
	ld.global.f32 	%f31, [%rd2];
	cvt.f64.f32 	%fd31, %f31;
	st.local.f64 	[%rd1], %fd31;
	cvta.global.u64 	%rd25, %rd18;
	{ // callseq 31, 0
	.param .b64 param0;
	st.param.b64 	[param0], %rd25;
	.param .b64 param1;
	st.param.b64 	[param1], %rd4;
	.param .b32 retval0;
	call.uni (retval0), 
	vprintf, 
	(
	param0, 
	param1
	);
	ld.param.b32 	%r76, [retval0];
	} // callseq 31
$L__BB0_15:
	cvta.global.u64 	%rd28, %rd27;
	{ // callseq 32, 0
	.param .b64 param0;
	st.param.b64 	[param0], %rd28;
	.param .b64 param1;
	st.param.b64 	[param1], 0;
	.param .b32 retval0;
	call.uni (retval0), 
	vprintf, 
	(
	param0, 
	param1
	);
	ld.param.b32 	%r78, [retval0];
	} // callseq 32
	add.s32 	%r80, %r80, 1;
	setp.ne.s32 	%p11, %r80, %r9;
	@%p11 bra 	$L__BB0_2;
$L__BB0_16:
	ret;

}
	// .globl	_Z10printArrayPfi
.visible .entry _Z10printArrayPfi(
	.param .u64 .ptr .align 1 _Z10printArrayPfi_param_0,
	.param .u32 _Z10printArrayPfi_param_1
)
{
	.local .align 8 .b8 	__local_depot1[8];
	.reg .b64 	%SP;
	.reg .b64 	%SPL;
	.reg .pred 	%p<10>;
	.reg .b32 	%r<83>;
	.reg .b32 	%f<30>;
	.reg .b64 	%rd<32>;
	.reg .b64 	%fd<30>;

	mov.u64 	%SPL, __local_depot1;
	cvta.local.u64 	%SP, %SPL;
	ld.param.u64 	%rd9, [_Z10printArrayPfi_param_0];
	ld.param.u32 	%r16, [_Z10printArrayPfi_param_1];
	cvta.to.global.u64 	%rd1, %rd9;
	add.u64 	%rd10, %SP, 0;
	add.u64 	%rd2, %SPL, 0;
	setp.lt.s32 	%p1, %r16, 1;
	@%p1 bra 	$L__BB1_13;
	and.b32  	%r1, %r16, 15;
	setp.lt.u32 	%p2, %r16, 16;
	mov.b32 	%r80, 0;
	@%p2 bra 	$L__BB1_4;
	and.b32  	%r80, %r16, 2147483632;
	neg.s32 	%r78, %r80;
	add.s64 	%rd30, %rd1, 32;
	mov.u64 	%rd11, $str$3;
$L__BB1_3:
	.pragma "nounroll";
	ld.global.f32 	%f1, [%rd30+-32];
	cvt.f64.f32 	%fd1, %f1;
	st.local.f64 	[%rd2], %fd1;
	cvta.global.u64 	%rd12, %rd11;
	{ // callseq 33, 0
	.param .b64 param0;
	st.param.b64 	[param0], %rd12;
	.param .b64 param1;
	st.param.b64 	[param1], %rd10;
	.param .b32 retval0;
	call.uni (retval0), 
	vprintf, 
	(
	param0, 
	param1
	);
	ld.param.b32 	%r18, [retval0];
	} // callseq 33
	ld.global.f32 	%f2, [%rd30+-28];
	cvt.f64.f32 	%fd2, %f2;
	st.local.f64 	[%rd2], %fd2;
	{ // callseq 34, 0
	.param .b64 param0;
	st.param.b64 	[param0], %rd12;
	.param .b64 param1;
	st.param.b64 	[param1], %rd10;
	.param .b32 retval0;
	call.uni (retval0), 
	vprintf, 
	(
	param0, 
	param1
	);
	ld.param.b32 	%r20, [retval0];
	} // callseq 34
	ld.global.f32 	%f3, [%rd30+-24];
	cvt.f64.f32 	%fd3, %f3;
	st.local.f64 	[%rd2], %fd3;
	{ // callseq 35, 0
	.param .b64 param0;
	st.param.b64 	[param0], %rd12;
	.param .b64 param1;
	st.param.b64 	[param1], %rd10;
	.param .b32 retval0;
	call.uni (retval0), 
	vprintf, 
	(
	param0, 
	param1
	);
	ld.param.b32 	%r22, [retval0];
	} // callseq 35
	ld.global.f32 	%f4, [%rd30+-20];
	cvt.f64.f32 	%fd4, %f4;
	st.local.f64 	[%rd2], %fd4;
	{ // callseq 36, 0
	.param .b64 param0;
	st.param.b64 	[param0], %rd12;
	.param .b64 param1;
	st.param.b64 	[param1], %rd10;
	.param .b32 retval0;
	call.uni (retval0), 
	vprintf, 
	(
	param0, 
	param1
	);
	ld.param.b32 	%r24, [retval0];
	} // callseq 36
	ld.global.f32 	%f5, [%rd30+-16];
	cvt.f64.f32 	%fd5, %f5;
	st.local.f64 	[%rd2], %fd5;
	{ // callseq 37, 0
	.param .b64 param0;
	st.param.b64 	[param0], %rd12;
	.param .b64 param1;
	st.param.b64 	[param1], %rd10;
	.param .b32 retval0;
	call.uni (retval0), 
	vprintf, 
	(
	param0, 
	param1
	);
	ld.param.b32 	%r26, [retval0];
	} // callseq 37
	ld.global.f32 	%f6, [%rd30+-12];
	cvt.f64.f32 	%fd6, %f6;
	st.local.f64 	[%rd2], %fd6;
	{ // callseq 38, 0
	.param .b64 param0;
	st.param.b64 	[param0], %rd12;
	.param .b64 param1;
	st.param.b64 	[param1], %rd10;
	.param .b32 retval0;
	call.uni (retval0), 
	vprintf, 
	(
	param0, 
	param1
	);
	ld.param.b32 	%r28, [retval0];
	} // callseq 38
	ld.global.f32 	%f7, [%rd30+-8];
	cvt.f64.f32 	%fd7, %f7;
	st.local.f64 	[%rd2], %fd7;
	{ // callseq 39, 0
	.param .b64 param0;
	st.param.b64 	[param0], %rd12;
	.param .b64 param1;
	st.param.b64 	[param1], %rd10;
	.param .b32 retval0;
	call.uni (retval0), 
	vprintf, 
	(
	param0, 
	param1
	);
	ld.param.b32 	%r30, [retval0];
	} // callseq 39
	ld.global.f32 	%f8, [%rd30+-4];
	cvt.f64.f32 	%fd8, %f8;
	st.local.f64 	[%rd2], %fd8;
	{ // callseq 40, 0
	.param .b64 param0;
	st.param.b64 	[param0], %rd12;
	.param .b64 param1;
	st.param.b64 	[param1], %rd10;
	.param .b32 retval0;
	call.uni (retval0), 
	vprintf, 
	(
	param0, 
	param1
	);
	ld.param.b32 	%r32, [retval0];
	} // callseq 40
	ld.global.f32 	%f9, [%rd30];
	cvt.f64.f32 	%fd9, %f9;
	st.local.f64 	[%rd2], %fd9;
	{ // callseq 41, 0
	.param .b64 param0;
	st.param.b64 	[param0], %rd12;
	.param .b64 param1;
	st.param.b64 	[param1], %rd10;
	.param .b32 retval0;
	call.uni (retval0), 
	vprintf, 
	(
	param0, 
	param1
	);
	ld.param.b32 	%r34, [retval0];
	} // callseq 41
	ld.global.f32 	%f10, [%rd30+4];
	cvt.f64.f32 	%fd10, %f10;
	st.local.f64 	[%rd2], %fd10;
	{ // callseq 42, 0
	.param .b64 param0;
	st.param.b64 	[param0], %rd12;
	.param .b64 param1;
	st.param.b64 	[param1], %rd10;
	.param .b32 retval0;
	call.uni (retval0), 
	vprintf, 
	(
	param0, 
	param1
	);
	ld.param.b32 	%r36, [retval0];
	} // callseq 42
	ld.global.f32 	%f11, [%rd30+8];
	cvt.f64.f32 	%fd11, %f11;
	st.local.f64 	[%rd2], %fd11;
	{ // callseq 43, 0
	.param .b64 param0;
	st.param.b64 	[param0], %rd12;
	.param .b64 param1;
	st.param.b64 	[param1], %rd10;
	.param .b32 retval0;
	call.uni (retval0), 
	vprintf, 
	(
	param0, 
	param1
	);
	ld.param.b32 	%r38, [retval0];
	} // callseq 43
	ld.global.f32 	%f12, [%rd30+12];
	cvt.f64.f32 	%fd12, %f12;
	st.local.f64 	[%rd2], %fd12;
	{ // callseq 44, 0
	.param .b64 param0;
	st.param.b64 	[param0], %rd12;
	.param .b64 param1;
	st.param.b64 	[param1], %rd10;
	.param .b32 retval0;
	call.uni (retval0), 
	vprintf, 
	(
	param0, 
	param1
	);
	ld.param.b32 	%r40, [retval0];
	} // callseq 44
	ld.global.f32 	%f13, [%rd30+16];
	cvt.f64.f32 	%fd13, %f13;
	st.local.f64 	[%rd2], %fd13;
	{ // callseq 45, 0
	.param .b64 param0;
	st.param.b64 	[param0], %rd12;
	.param .b64 param1;
	st.param.b64 	[param1], %rd10;
	.param .b32 retval0;
	call.uni (retval0), 
	vprintf, 
	(
	param0, 
	param1
	);
	ld.param.b32 	%r42, [retval0];
	} // callseq 45
	ld.global.f32 	%f14, [%rd30+20];
	cvt.f64.f32 	%fd14, %f14;
	st.local.f64 	[%rd2], %fd14;
	{ // callseq 46, 0
	.param .b64 param0;
	st.param.b64 	[param0], %rd12;
	.param .b64 param1;
	st.param.b64 	[param1], %rd10;
	.param .b32 retval0;
	call.uni (retval0), 
	vprintf, 
	(
	param0, 
	param1
	);
	ld.param.b32 	%r44, [retval0];
	} // callseq 46
	ld.global.f32 	%f15, [%rd30+24];
	cvt.f64.f32 	%fd15, %f15;
	st.local.f64 	[%rd2], %fd15;
	{ // callseq 47, 0
	.param .b64 param0;
	st.param.b64 	[param0], %rd12;
	.param .b64 param1;
	st.param.b64 	[param1], %rd10;
	.param .b32 retval0;
	call.uni (retval0), 
	vprintf, 
	(
	param0, 
	param1
	);
	ld.param.b32 	%r46, [retval0];
	} // callseq 47
	ld.global.f32 	%f16, [%rd30+28];
	cvt.f64.f32 	%fd16, %f16;
	st.local.f64 	[%rd2], %fd16;
	{ // callseq 48, 0
	.param .b64 param0;
	st.param.b64 	[param0], %rd12;
	.param .b64 param1;
	st.param.b64 	[param1], %rd10;
	.param .b32 retval0;
	call.uni (retval0), 
	vprintf, 
	(
	param0, 
	param1
	);
	ld.param.b32 	%r48, [retval0];
	} // callseq 48
	add.s32 	%r78, %r78, 16;
	add.s64 	%rd30, %rd30, 64;
	setp.ne.s32 	%p3, %r78, 0;
	@%p3 bra 	$L__BB1_3;
$L__BB1_4:
	setp.eq.s32 	%p4, %r1, 0;
	@%p4 bra 	$L__BB1_13;
	and.b32  	%r7, %r16, 7;
	setp.lt.u32 	%p5, %r1, 8;
	@%p5 bra 	$L__BB1_7;
	mul.wide.u32 	%rd14, %r80, 4;
	add.s64 	%rd15, %rd1, %rd14;
	ld.global.f32 	%f17, [%rd15];
	cvt.f64.f32 	%fd17, %f17;
	st.local.f64 	[%rd2], %fd17;
	mov.u64 	%rd16, $str$3;
	cvta.global.u64 	%rd17, %rd16;
	add.u64 	%rd18, %SP, 0;
	{ // callseq 49, 0
	.param .b64 param0;
	st.param.b64 	[param0], %rd17;
	.param .b64 param1;
	st.param.b64 	[param1], %rd18;
	.param .b32 retval0;
	call.uni (retval0), 
	vprintf, 
	(
	param0, 
	param1
	);
	ld.param.b32 	%r50, [retval0];
	} // callseq 49
	ld.global.f32 	%f18, [%rd15+4];
	cvt.f64.f32 	%fd18, %f18;
	st.local.f64 	[%rd2], %fd18;
	{ // callseq 50, 0
	.param .b64 param0;
	st.param.b64 	[param0], %rd17;
	.param .b64 param1;
	st.param.b64 	[param1], %rd18;
	.param .b32 retval0;
	call.uni (retval0), 
	vprintf, 
	(
	param0, 
	param1
	);
	ld.param.b32 	%r52, [retval0];
	} // callseq 50
	ld.global.f32 	%f19, [%rd15+8];
	cvt.f64.f32 	%fd19, %f19;
	st.local.f64 	[%rd2], %fd19;
	{ // callseq 51, 0
	.param .b64 param0;
	st.param.b64 	[param0], %rd17;
	.param .b64 param1;
	st.param.b64 	[param1], %rd18;
	.param .b32 retval0;
	call.uni (retval0), 
	vprintf, 
	(
	param0, 
	param1
	);
	ld.param.b32 	%r54, [retval0];
	} // callseq 51
	ld.global.f32 	%f20, [%rd15+12];
	cvt.f64.f32 	%fd20, %f20;
	st.local.f64 	[%rd2], %fd20;
	{ // callseq 52, 0
	.param .b64 param0;
	st.param.b64 	[param0], %rd17;
	.param .b64 param1;
	st.param.b64 	[param1], %rd18;
	.param .b32 retval0;
	call.uni (retval0), 
	vprintf, 
	(
	param0, 
	param1
	);
	ld.param.b32 	%r56, [retval0];
	} // callseq 52
	ld.global.f32 	%f21, [%rd15+16];
	cvt.f64.f32 	%fd21, %f21;
	st.local.f64 	[%rd2], %fd21;
	{ // callseq 53, 0
	.param .b64 param0;
	st.param.b64 	[param0], %rd17;
	.param .b64 param1;
	st.param.b64 	[param1], %rd18;
	.param .b32 retval0;
	call.uni (retval0), 
	vprintf, 
	(
	param0, 
	param1
	);
	ld.param.b32 	%r58, [retval0];
	} // callseq 53
	ld.global.f32 	%f22, [%rd15+20];
	cvt.f64.f32 	%fd22, %f22;
	st.local.f64 	[%rd2], %fd22;
	{ // callseq 54, 0
	.param .b64 param0;
	st.param.b64 	[param0], %rd17;
	.param .b64 param1;
	st.param.b64 	[param1], %rd18;
	.param .b32 retval0;
	call.uni (retval0), 
	vprintf, 
	(
	param0, 
	param1
	);
	ld.param.b32 	%r60, [retval0];
	} // callseq 54
	ld.global.f32 	%f23, [%rd15+24];
	cvt.f64.f32 	%fd23, %f23;
	st.local.f64 	[%rd2], %fd23;
	{ // callseq 55, 0
	.param .b64 param0;
	st.param.b64 	[param0], %rd17;
	.param .b64 param1;
	st.param.b64 	[param1], %rd18;
	.param .b32 retval0;
	call.uni (retval0), 
	vprintf, 
	(
	param0, 
	param1
	);
	ld.param.b32 	%r62, [retval0];
	} // callseq 55
	ld.global.f32 	%f24, [%rd15+28];
	cvt.f64.f32 	%fd24, %f24;
	st.local.f64 	[%rd2], %fd24;
	{ // callseq 56, 0
	.param .b64 param0;
	st.param.b64 	[param0], %rd17;
	.param .b64 param1;
	st.param.b64 	[param1], %rd18;
	.param .b32 retval0;
	call.uni (retval0), 
	vprintf, 
	(
	param0, 
	param1
	);
	ld.param.b32 	%r64, [retval0];
	} // callseq 56
	add.s32 	%r80, %r80, 8;
$L__BB1_7:
	setp.eq.s32 	%p6, %r7, 0;
	@%p6 bra 	$L__BB1_13;
	and.b32  	%r10, %r16, 3;
	setp.lt.u32 	%p7, %r7, 4;
	@%p7 bra 	$L__BB1_10;
	mul.wide.u32 	%rd19, %r80, 4;
	add.s64 	%rd20, %rd1, %rd19;
	ld.global.f32 	%f25, [%rd20];
	cvt.f64.f32 	%fd25, %f25;
	st.local.f64 	[%rd2], %fd25;
	mov.u64 	%rd21, $str$3;
	cvta.global.u64 	%rd22, %rd21;
	add.u64 	%rd23, %SP, 0;
	{ // callseq 57, 0
	.param .b64 param0;
	st.param.b64 	[param0], %rd22;
	.param .b64 param1;
	st.param.b64 	[param1], %rd23;
	.param .b32 retval0;
	call.uni (retval0), 
	vprintf, 
	(
	param0, 
	param1
	);
	ld.param.b32 	%r66, [retval0];
	} // callseq 57
	ld.global.f32 	%f26, [%rd20+4];
	cvt.f64.f32 	%fd26, %f26;
	st.local.f64 	[%rd2], %fd26;
	{ // callseq 58, 0
	.param .b64 param0;
	st.param.b64 	[param0], %rd22;
	.param .b64 param1;
	st.param.b64 	[param1], %rd23;
	.param .b32 retval0;
	call.uni (retval0), 
	vprintf, 
	(
	param0, 
	param1
	);
	ld.param.b32 	%r68, [retval0];
	} // callseq 58
	ld.global.f32 	%f27, [%rd20+8];
	cvt.f64.f32 	%fd27, %f27;
	st.local.f64 	[%rd2], %fd27;
	{ // callseq 59, 0
	.param .b64 param0;
	st.param.b64 	[param0], %rd22;
	.param .b64 param1;
	st.param.b64 	[param1], %rd23;
	.param .b32 retval0;
	call.uni (retval0), 
	vprintf, 
	(
	param0, 
	param1
	);
	ld.param.b32 	%r70, [retval0];
	} // callseq 59
	ld.global.f32 	%f28, [%rd20+12];
	cvt.f64.f32 	%fd28, %f28;
	st.local.f64 	[%rd2], %fd28;
	{ // callseq 60, 0
	.param .b64 param0;
	st.param.b64 	[param0], %rd22;
	.param .b64 param1;
	st.param.b64 	[param1], %rd23;
	.param .b32 retval0;
	call.uni (retval0), 
	vprintf, 
	(
	param0, 
	param1
	);
	ld.param.b32 	%r72, [retval0];
	} // callseq 60
	add.s32 	%r80, %r80, 4;
$L__BB1_10:
	setp.eq.s32 	%p8, %r10, 0;
	@%p8 bra 	$L__BB1_13;
	mul.wide.u32 	%rd24, %r80, 4;
	add.s64 	%rd31, %rd1, %rd24;
	neg.s32 	%r82, %r10;
	mov.u64 	%rd25, $str$3;
	add.u64 	%rd27, %SP, 0;
$L__BB1_12:
	.pragma "nounroll";
	ld.global.f32 	%f29, [%rd31];
	cvt.f64.f32 	%fd29, %f29;
	st.local.f64 	[%rd2], %fd29;
	cvta.global.u64 	%rd26, %rd25;
	{ // callseq 61, 0
	.param .b64 param0;
	st.param.b64 	[param0], %rd26;
	.param .b64 param1;
	st.param.b64 	[param1], %rd27;
	.param .b32 retval0;
	call.uni (retval0), 
	vprintf, 
	(
	param0, 
	param1
	);
	ld.param.b32 	%r74, [retval0];
	} // callseq 61
	add.s64 	%rd31, %rd31, 4;
	add.s32 	%r82, %r82, 1;
	setp.ne.s32 	%p9, %r82, 0;
	@%p9 bra 	$L__BB1_12;
$L__BB1_13:
	mov.u64 	%rd28, $str$2;
	cvta.global.u64 	%rd29, %rd28;
	{ // callseq 62, 0
	.param .b64 param0;
	st.param.b64 	[param0], %rd29;
	.param .b64 param1;
	st.param.b64 	[param1], 0;
	.param .b32 retval0;
	call.uni (retval0), 
	vprintf, 
	(
	param0, 
	param1
	);
	ld.param.b32 	%r76, [retval0];
	} // callseq 62
	ret;

}


// ===== COMPILED SASS (sm_100) =====

	.target	sm_100

	.elftype	@"ET_EXEC"


//--------------------- .note.nv.tkinfo           --------------------------
	.section	.note.nv.tkinfo,"",@"SHT_NOTE"
	.sectionflags	@"SHF_NOTE_NV_TKINFO"
	.tkinfo
        /*0018*/ 	.word	0x00000002
        /*0030*/ 	.string	""
        /*0030*/ 	.string	"ptxas"
        /*0030*/ 	.string	"Cuda compilation tools, release 13.0, V13.0.88"
        /*0030*/ 	.string	"Build cuda_13.0.r13.0/compiler.36424714_0"
        /*0030*/ 	.string	"-arch sm_100 -m 64 "



//--------------------- .note.nv.cuinfo           --------------------------
	.section	.note.nv.cuinfo,"",@"SHT_NOTE"
	.sectionflags	@"SHF_NOTE_NV_CUINFO"
        /*0018*/ 	.short	0x0002
        /*001a*/ 	.short	0x0064
        /*001c*/ 	.short	0x0082
	.zero		2


//--------------------- .nv.info                  --------------------------
	.section	.nv.info,"",@"SHT_CUDA_INFO"
	.align	4


	//----- nvinfo : EIATTR_REGCOUNT
	.align		4
        /*0000*/ 	.byte	0x04, 0x2f
        /*0002*/ 	.short	(.L_5 - .L_4)
	.align		4
.L_4:
        /*0004*/ 	.word	index@(_Z11printTensorPfi)
        /*0008*/ 	.word	0x00000020


	//----- nvinfo : EIATTR_FRAME_SIZE
	.align		4
.L_5:
        /*000c*/ 	.byte	0x04, 0x11
        /*000e*/ 	.short	(.L_7 - .L_6)
	.align		4
.L_6:
        /*0010*/ 	.word	index@(_Z11printTensorPfi)
        /*0014*/ 	.word	0x00000008


	//----- nvinfo : EIATTR_REGCOUNT
	.align		4
.L_7:
        /*0018*/ 	.byte	0x04, 0x2f
        /*001a*/ 	.short	(.L_9 - .L_8)
	.align		4
.L_8:
        /*001c*/ 	.word	index@(_Z10printArrayPfi)
        /*0020*/ 	.word	0x0000001b


	//----- nvinfo : EIATTR_FRAME_SIZE
	.align		4
.L_9:
        /*0024*/ 	.byte	0x04, 0x11
        /*0026*/ 	.short	(.L_11 - .L_10)
	.align		4
.L_10:
        /*0028*/ 	.word	index@(_Z10printArrayPfi)
        /*002c*/ 	.word	0x00000008


	//----- nvinfo : EIATTR_MIN_STACK_SIZE
	.align		4
.L_11:
        /*0030*/ 	.byte	0x04, 0x12
        /*0032*/ 	.short	(.L_13 - .L_12)
	.align		4
.L_12:
        /*0034*/ 	.word	index@(_Z10printArrayPfi)
        /*0038*/ 	.word	0x00000008


	//----- nvinfo : EIATTR_MIN_STACK_SIZE
	.align		4
.L_13:
        /*003c*/ 	.byte	0x04, 0x12
        /*003e*/ 	.short	(.L_15 - .L_14)
	.align		4
.L_14:
        /*0040*/ 	.word	index@(_Z11printTensorPfi)
        /*0044*/ 	.word	0x00000008
.L_15:


//--------------------- .nv.compat                --------------------------
	.section	.nv.compat,"",@"SHT_CUDA_COMPAT_INFO"
	.align	4
        /*0000*/ 	.byte	0x02, 0x09, 0x00, 0x00, 0x02, 0x02, 0x01, 0x00, 0x02, 0x05, 0x05, 0x00, 0x03, 0x07, 0x01, 0x01
        /*0010*/ 	.byte	0x02, 0x03, 0x00, 0x00, 0x02, 0x06, 0x01, 0x00, 0x04, 0x0b, 0x08, 0x00, 0x09, 0x00, 0x00, 0x00
        /*0020*/ 	.byte	0x00, 0x00, 0x00, 0x00


//--------------------- .nv.info._Z10printArrayPfi --------------------------
	.section	.nv.info._Z10printArrayPfi,"",@"SHT_CUDA_INFO"
	.sectionflags	@""
	.align	4


	//----- nvinfo : EIATTR_CUDA_API_VERSION
	.align		4
        /*0000*/ 	.byte	0x04, 0x37
        /*0002*/ 	.short	(.L_17 - .L_16)
.L_16:
        /*0004*/ 	.word	0x00000082


	//----- nvinfo : EIATTR_KPARAM_INFO
	.align		4
.L_17:
        /*0008*/ 	.byte	0x04, 0x17
        /*000a*/ 	.short	(.L_19 - .L_18)
.L_18:
        /*000c*/ 	.word	0x00000000
        /*0010*/ 	.short	0x0001
        /*0012*/ 	.short	0x0008
        /*0014*/ 	.byte	0x00, 0xf0, 0x11, 0x00


	//----- nvinfo : EIATTR_KPARAM_INFO
	.align		4
.L_19:
        /*0018*/ 	.byte	0x04, 0x17
        /*001a*/ 	.short	(.L_21 - .L_20)
.L_20:
        /*001c*/ 	.word	0x00000000
        /*0020*/ 	.short	0x0000
        /*0022*/ 	.short	0x0000
        /*0024*/ 	.byte	0x00, 0xf5, 0x21, 0x00


	//----- nvinfo : EIATTR_SPARSE_MMA_MASK
	.align		4
.L_21:
        /*0028*/ 	.byte	0x03, 0x50
        /*002a*/ 	.short	0x0000


	//----- nvinfo : EIATTR_MAXREG_COUNT
	.align		4
        /*002c*/ 	.byte	0x03, 0x1b
        /*002e*/ 	.short	0x00ff


	//----- nvinfo : EIATTR_EXTERNS
	.align		4
        /*0030*/ 	.byte	0x04, 0x0f
        /*0032*/ 	.short	(.L_23 - .L_22)


	//   ....[0]....
	.align		4
.L_22:
        /*0034*/ 	.word	index@(vprintf)


	//----- nvinfo : EIATTR_MERCURY_ISA_VERSION
	.align		4
.L_23:
        /*0038*/ 	.byte	0x03, 0x5f
        /*003a*/ 	.short	0x0101


	//----- nvinfo : EIATTR_VRC_CTA_INIT_COUNT
	.align		4
        /*003c*/ 	.byte	0x02, 0x4a
	.zero		1
	.zero		1


	//----- nvinfo : EIATTR_SYSCALL_OFFSETS
	.align		4
        /*0040*/ 	.byte	0x04, 0x46
        /*0042*/ 	.short	(.L_25 - .L_24)


	//   ....[0]....
.L_24:
        /*0044*/ 	.word	0x00000260


	//   ....[1]....
        /*0048*/ 	.word	0x00000310


	//   ....[2]....
        /*004c*/ 	.word	0x000003c0


	//   ....[3]....
        /*0050*/ 	.word	0x00000470


	//   ....[4]....
        /*0054*/ 	.word	0x00000520


	//   ....[5]....
        /*0058*/ 	.word	0x000005d0


	//   ....[6]....
        /*005c*/ 	.word	0x00000680


	//   ....[7]....
        /*0060*/ 	.word	0x00000730


	//   ....[8]....
        /*0064*/ 	.word	0x000007e0


	//   ....[9]....
        /*0068*/ 	.word	0x00000890


	//   ....[10]....
        /*006c*/ 	.word	0x00000940


	//   ....[11]....
        /*0070*/ 	.word	0x000009f0


	//   ....[12]....
        /*0074*/ 	.word	0x00000aa0


	//   ....[13]....
        /*0078*/ 	.word	0x00000b50


	//   ....[14]....
        /*007c*/ 	.word	0x00000c00


	//   ....[15]....
        /*0080*/ 	.word	0x00000cb0


	//   ....[16]....
        /*0084*/ 	.word	0x00000e50


	//   ....[17]....
        /*0088*/ 	.word	0x00000f00


	//   ....[18]....
        /*008c*/ 	.word	0x00000fb0


	//   ....[19]....
        /*0090*/ 	.word	0x00001060


	//   ....[20]....
        /*0094*/ 	.word	0x00001110


	//   ....[21]....
        /*0098*/ 	.word	0x000011c0


	//   ....[22]....
        /*009c*/ 	.word	0x00001270


	//   ....[23]....
        /*00a0*/ 	.word	0x00001320


	//   ....[24]....
        /*00a4*/ 	.word	0x00001470


	//   ....[25]....
        /*00a8*/ 	.word	0x00001520


	//   ....[26]....
        /*00ac*/ 	.word	0x000015d0


	//   ....[27]....
        /*00b0*/ 	.word	0x00001680


	//   ....[28]....
        /*00b4*/ 	.word	0x000017d0


	//   ....[29]....
        /*00b8*/ 	.word	0x000018a0


	//----- nvinfo : EIATTR_EXIT_INSTR_OFFSETS
	.align		4
.L_25:
        /*00bc*/ 	.byte	0x04, 0x1c
        /*00be*/ 	.short	(.L_27 - .L_26)


	//   ....[0]....
.L_26:
        /*00c0*/ 	.word	0x000018b0


	//----- nvinfo : EIATTR_CRS_STACK_SIZE
	.align		4
.L_27:
        /*00c4*/ 	.byte	0x04, 0x1e
        /*00c6*/ 	.short	(.L_29 - .L_28)
.L_28:
        /*00c8*/ 	.word	0x00000000


	//----- nvinfo : EIATTR_CBANK_PARAM_SIZE
	.align		4
.L_29:
        /*00cc*/ 	.byte	0x03, 0x19
        /*00ce*/ 	.short	0x000c


	//----- nvinfo : EIATTR_PARAM_CBANK
	.align		4
        /*00d0*/ 	.byte	0x04, 0x0a
        /*00d2*/ 	.short	(.L_31 - .L_30)
	.align		4
.L_30:
        /*00d4*/ 	.word	index@(.nv.constant0._Z10printArrayPfi)
        /*00d8*/ 	.short	0x0380
        /*00da*/ 	.short	0x000c


	//----- nvinfo : EIATTR_SW_WAR
	.align		4
.L_31:
        /*00dc*/ 	.byte	0x04, 0x36
        /*00de*/ 	.short	(.L_33 - .L_32)
.L_32:
        /*00e0*/ 	.word	0x00000008
.L_33:


//--------------------- .nv.info._Z11printTensorPfi --------------------------
	.section	.nv.info._Z11printTensorPfi,"",@"SHT_CUDA_INFO"
	.sectionflags	@""
	.align	4


	//----- nvinfo : EIATTR_CUDA_API_VERSION
	.align		4
        /*0000*/ 	.byte	0x04, 0x37
        /*0002*/ 	.short	(.L_35 - .L_34)
.L_34:
        /*0004*/ 	.word	0x00000082


	//----- nvinfo : EIATTR_KPARAM_INFO
	.align		4
.L_35:
        /*0008*/ 	.byte	0x04, 0x17
        /*000a*/ 	.short	(.L_37 - .L_36)
.L_36:
        /*000c*/ 	.word	0x00000000
        /*0010*/ 	.short	0x0001
        /*0012*/ 	.short	0x0008
        /*0014*/ 	.byte	0x00, 0xf0, 0x11, 0x00


	//----- nvinfo : EIATTR_KPARAM_INFO
	.align		4
.L_37:
        /*0018*/ 	.byte	0x04, 0x17
        /*001a*/ 	.short	(.L_39 - .L_38)
.L_38:
        /*001c*/ 	.word	0x00000000
        /*0020*/ 	.short	0x0000
        /*0022*/ 	.short	0x0000
        /*0024*/ 	.byte	0x00, 0xf5, 0x21, 0x00


	//----- nvinfo : EIATTR_SPARSE_MMA_MASK
	.align		4
.L_39:
        /*0028*/ 	.byte	0x03, 0x50
        /*002a*/ 	.short	0x0000


	//----- nvinfo : EIATTR_MAXREG_COUNT
	.align		4
        /*002c*/ 	.byte	0x03, 0x1b
        /*002e*/ 	.short	0x00ff


	//----- nvinfo : EIATTR_EXTERNS
	.align		4
        /*0030*/ 	.byte	0x04, 0x0f
        /*0032*/ 	.short	(.L_41 - .L_40)


	//   ....[0]....
	.align		4
.L_40:
        /*0034*/ 	.word	index@(vprintf)


	//----- nvinfo : EIATTR_MERCURY_ISA_VERSION
	.align		4
.L_41:
        /*0038*/ 	.byte	0x03, 0x5f
        /*003a*/ 	.short	0x0101


	//----- nvinfo : EIATTR_VRC_CTA_INIT_COUNT
	.align		4
        /*003c*/ 	.byte	0x02, 0x4a
	.zero		1
	.zero		1


	//----- nvinfo : EIATTR_SYSCALL_OFFSETS
	.align		4
        /*0040*/ 	.byte	0x04, 0x46
        /*0042*/ 	.short	(.L_43 - .L_42)


	//   ....[0]....
.L_42:
        /*0044*/ 	.word	0x000000d0


	//   ....[1]....
        /*0048*/ 	.word	0x000002f0


	//   ....[2]....
        /*004c*/ 	.word	0x000003d0


	//   ....[3]....
        /*0050*/ 	.word	0x000004a0


	//   ....[4]....
        /*0054*/ 	.word	0x00000570


	//   ....[5]....
        /*0058*/ 	.word	0x00000640


	//   ....[6]....
        /*005c*/ 	.word	0x00000710


	//   ....[7]....
        /*0060*/ 	.word	0x000007e0


	//   ....[8]....
        /*0064*/ 	.word	0x000008b0


	//   ....[9]....
        /*0068*/ 	.word	0x00000980


	//   ....[10]....
        /*006c*/ 	.word	0x00000a50


	//   ....[11]....
        /*0070*/ 	.word	0x00000b20


	//   ....[12]....
        /*0074*/ 	.word	0x00000bf0


	//   ....[13]....
        /*0078*/ 	.word	0x00000cc0


	//   ....[14]....
        /*007c*/ 	.word	0x00000d90


	//   ....[15]....
        /*0080*/ 	.word	0x00000e60


	//   ....[16]....
        /*0084*/ 	.word	0x00000f30


	//   ....[17]....
        /*0088*/ 	.word	0x000010b0


	//   ....[18]....
        /*008c*/ 	.word	0x00001190


	//   ....[19]....
        /*0090*/ 	.word	0x00001260


	//   ....[20]....
        /*0094*/ 	.word	0x00001330


	//   ....[21]....
        /*0098*/ 	.word	0x00001400


	//   ....[22]....
        /*009c*/ 	.word	0x000014d0


	//   ....[23]....
        /*00a0*/ 	.word	0x000015a0


	//   ....[24]....
        /*00a4*/ 	.word	0x00001670


	//   ....[25]....
        /*00a8*/ 	.word	0x000017b0


	//   ....[26]....
        /*00ac*/ 	.word	0x00001890


	//   ....[27]....
        /*00b0*/ 	.word	0x00001960


	//   ....[28]....
        /*00b4*/ 	.word	0x00001a30


	//   ....[29]....
        /*00b8*/ 	.word	0x00001b60


	//   ....[30]....
        /*00bc*/ 	.word	0x00001c80


	//   ....[31]....
        /*00c0*/ 	.word	0x00001d70


	//   ....[32]....
        /*00c4*/ 	.word	0x00001df0


	//----- nvinfo : EIATTR_EXIT_INSTR_OFFSETS
	.align		4
.L_43:
        /*00c8*/ 	.byte	0x04, 0x1c
        /*00ca*/ 	.short	(.L_45 - .L_44)


	//   ....[0]....
.L_44:
        /*00cc*/ 	.word	0x00000100


	//   ....[1]....
        /*00d0*/ 	.word	0x00001e20


	//----- nvinfo : EIATTR_CRS_STACK_SIZE
	.align		4
.L_45:
        /*00d4*/ 	.byte	0x04, 0x1e
        /*00d6*/ 	.short	(.L_47 - .L_46)
.L_46:
        /*00d8*/ 	.word	0x00000000


	//----- nvinfo : EIATTR_CBANK_PARAM_SIZE
	.align		4
.L_47:
        /*00dc*/ 	.byte	0x03, 0x19
        /*00de*/ 	.short	0x000c


	//----- nvinfo : EIATTR_PARAM_CBANK
	.align		4
        /*00e0*/ 	.byte	0x04, 0x0a
        /*00e2*/ 	.short	(.L_49 - .L_48)
	.align		4
.L_48:
        /*00e4*/ 	.word	index@(.nv.constant0._Z11printTensorPfi)
        /*00e8*/ 	.short	0x0380
        /*00ea*/ 	.short	0x000c


	//----- nvinfo : EIATTR_SW_WAR
	.align		4
.L_49:
        /*00ec*/ 	.byte	0x04, 0x36
        /*00ee*/ 	.short	(.L_51 - .L_50)
.L_50:
        /*00f0*/ 	.word	0x00000008
.L_51:


//--------------------- .nv.callgraph             --------------------------
	.section	.nv.callgraph,"",@"SHT_CUDA_CALLGRAPH"
	.align	4
	.sectionentsize	8
	.align		4
        /*0000*/ 	.word	0x00000000
	.align		4
        /*0004*/ 	.word	0xffffffff
	.align		4
        /*0008*/ 	.word	index@(_Z10printArrayPfi)
	.align		4
        /*000c*/ 	.word	index@(vprintf)
	.align		4
        /*0010*/ 	.word	index@(_Z11printTensorPfi)
	.align		4
        /*0014*/ 	.word	index@(vprintf)
	.align		4
        /*0018*/ 	.word	0x00000000
	.align		4
        /*001c*/ 	.word	0xfffffffe
	.align		4
        /*0020*/ 	.word	0x00000000
	.align		4
        /*0024*/ 	.word	0xfffffffd
	.align		4
        /*0028*/ 	.word	0x00000000
	.align		4
        /*002c*/ 	.word	0xfffffffc


//--------------------- .nv.constant4             --------------------------
	.section	.nv.constant4,"a",@progbits
	.align	8
	.align		8
.nv.constant4:
        /*0000*/ 	.dword	vprintf
	.align		8
        /*0008*/ 	.dword	$str
	.align		8
        /*0010*/ 	.dword	$str$1
	.align		8
        /*0018*/ 	.dword	$str$2
	.align		8
        /*0020*/ 	.dword	$str$3


//--------------------- .text._Z10printArrayPfi   --------------------------
	.section	.text._Z10printArrayPfi,"ax",@progbits
	.align	128
        .global         _Z10printArrayPfi
        .type           _Z10printArrayPfi,@function
        .size           _Z10printArrayPfi,(.L_x_75 - _Z10printArrayPfi)
        .other          _Z10printArrayPfi,@"STO_CUDA_ENTRY STV_DEFAULT"
_Z10printArrayPfi:
.text._Z10printArrayPfi:
[----:B------:R-:W0:Y:S01]  /*0000*/  LDC R1, c[0x0][0x37c] ;  /* 0x0000df00ff017b82 */ /* 0x000e220000000800 */
[----:B------:R-:W1:Y:S01]  /*0010*/  LDCU UR4, c[0x0][0x388] ;  /* 0x00007100ff0477ac */ /* 0x000e620008000800 */
[----:B0-----:R-:W-:Y:S01]  /*0020*/  VIADD R1, R1, 0xfffffff8 ;  /* 0xfffffff801017836 */ /* 0x001fe20000000000 */
[----:B------:R-:W0:Y:S01]  /*0030*/  LDCU UR5, c[0x0][0x2f8] ;  /* 0x00005f00ff0577ac */ /* 0x000e220008000800 */
[----:B------:R-:W2:Y:S01]  /*0040*/  LDCU UR6, c[0x0][0x2fc] ;  /* 0x00005f80ff0677ac */ /* 0x000ea20008000800 */
[----:B-1----:R-:W-:Y:S02]  /*0050*/  UISETP.GE.AND UP0, UPT, UR4, 0x1, UPT ;  /* 0x000000010400788c */ /* 0x002fe4000bf06270 */
[----:B0-----:R-:W-:-:S05]  /*0060*/  IADD3 R18, P0, PT, R1, UR5, RZ ;  /* 0x0000000501127c10 */ /* 0x001fca000ff1e0ff */
[----:B--2---:R-:W-:Y:S02]  /*0070*/  IMAD.X R2, RZ, RZ, UR6, P0 ;  /* 0x00000006ff027e24 */ /* 0x004fe400080e06ff */
[----:B------:R-:W-:Y:S06]  /*0080*/  BRA.U !UP0, `(.L_x_0) ;  /* 0x0000001508e87547 */ /* 0x000fec000b800000 */
[----:B------:R-:W-:Y:S01]  /*0090*/  UISETP.GE.U32.AND UP0, UPT, UR4, 0x10, UPT ;  /* 0x000000100400788c */ /* 0x000fe2000bf06070 */
[----:B------:R-:W-:Y:S01]  /*00a0*/  IMAD.MOV.U32 R19, RZ, RZ, RZ ;  /* 0x000000ffff137224 */ /* 0x000fe200078e00ff */
[----:B------:R-:W0:Y:S01]  /*00b0*/  LDCU.64 UR36, c[0x0][0x358] ;  /* 0x00006b00ff2477ac */ /* 0x000e220008000a00 */
[----:B------:R-:W-:-:S06]  /*00c0*/  ULOP3.LUT UR38, UR4, 0xf, URZ, 0xc0, !UPT ;  /* 0x0000000f04267892 */ /* 0x000fcc000f8ec0ff */
[----:B------:R-:W-:Y:S06]  /*00d0*/  BRA.U !UP0, `(.L_x_1) ;  /* 0x0000000d080c7547 */ /* 0x000fec000b800000 */
[----:B------:R-:W1:Y:S01]  /*00e0*/  LDCU.64 UR6, c[0x0][0x380] ;  /* 0x00007000ff0677ac */ /* 0x000e620008000a00 */
[----:B------:R-:W-:Y:S01]  /*00f0*/  BSSY.RECONVERGENT B6, `(.L_x_1) ;  /* 0x00000c1000067945 */ /* 0x000fe20003800200 */
[----:B------:R-:W-:-:S04]  /*0100*/  ULOP3.LUT UR4, UR4, 0x7ffffff0, URZ, 0xc0, !UPT ;  /* 0x7ffffff004047892 */ /* 0x000fc8000f8ec0ff */
[----:B------:R-:W-:Y:S02]  /*0110*/  UIADD3 UR8, UPT, UPT, -UR4, URZ, URZ ;  /* 0x000000ff04087290 */ /* 0x000fe4000fffe1ff */
[----:B------:R-:W-:-:S04]  /*0120*/  MOV R19, UR4 ;  /* 0x0000000400137c02 */ /* 0x000fc80008000f00 */
[----:B------:R-:W-:Y:S01]  /*0130*/  IMAD.U32 R23, RZ, RZ, UR8 ;  /* 0x00000008ff177e24 */ /* 0x000fe2000f8e00ff */
[----:B-1----:R-:W-:-:S04]  /*0140*/  UIADD3 UR5, UP0, UPT, UR6, 0x20, URZ ;  /* 0x0000002006057890 */ /* 0x002fc8000ff1e0ff */
[----:B------:R-:W-:Y:S02]  /*0150*/  UIADD3.X UR6, UPT, UPT, URZ, UR7, URZ, UP0, !UPT ;  /* 0x00000007ff067290 */ /* 0x000fe400087fe4ff */
[----:B------:R-:W-:-:S04]  /*0160*/  IMAD.U32 R16, RZ, RZ, UR5 ;  /* 0x00000005ff107e24 */ /* 0x000fc8000f8e00ff */
[----:B------:R-:W-:-:S07]  /*0170*/  MOV R17, UR6 ;  /* 0x0000000600117c02 */ /* 0x000fce0008000f00 */
.L_x_18:
[----:B0-----:R-:W2:Y:S01]  /*0180*/  LDG.E R0, desc[UR36][R16.64+-0x20] ;  /* 0xffffe02410007981 */ /* 0x001ea2000c1e1900 */
[----:B------:R-:W-:Y:S01]  /*0190*/  MOV R22, 0x0 ;  /* 0x0000000000167802 */ /* 0x000fe20000000f00 */
[----:B------:R-:W0:Y:S01]  /*01a0*/  LDCU.64 UR4, c[0x4][0x20] ;  /* 0x01000400ff0477ac */ /* 0x000e220008000a00 */
[----:B------:R-:W-:Y:S02]  /*01b0*/  VIADD R23, R23, 0x10 ;  /* 0x0000001017177836 */ /* 0x000fe40000000000 */
[----:B------:R1:W3:Y:S01]  /*01c0*/  LDC.64 R8, c[0x4][R22] ;  /* 0x0100000016087b82 */ /* 0x0002e20000000a00 */
[----:B------:R-:W-:Y:S02]  /*01d0*/  IMAD.MOV.U32 R6, RZ, RZ, R18 ;  /* 0x000000ffff067224 */ /* 0x000fe400078e0012 */
[----:B------:R-:W-:Y:S01]  /*01e0*/  ISETP.NE.AND P0, PT, R23, RZ, PT ;  /* 0x000000ff1700720c */ /* 0x000fe20003f05270 */
[----:B------:R-:W-:-:S03]  /*01f0*/  IMAD.MOV.U32 R7, RZ, RZ, R2 ;  /* 0x000000ffff077224 */ /* 0x000fc600078e0002 */
[----:B------:R-:W-:Y:S01]  /*0200*/  P2R R24, PR, RZ, 0x1 ;  /* 0x00000001ff187803 */ /* 0x000fe20000000000 */
[----:B0-----:R-:W-:Y:S01]  /*0210*/  IMAD.U32 R4, RZ, RZ, UR4 ;  /* 0x00000004ff047e24 */ /* 0x001fe2000f8e00ff */
[----:B------:R-:W-:Y:S01]  /*0220*/  MOV R5, UR5 ;  /* 0x0000000500057c02 */ /* 0x000fe20008000f00 */
[----:B--2---:R-:W0:Y:S02]  /*0230*/  F2F.F64.F32 R10, R0 ;  /* 0x00000000000a7310 */ /* 0x004e240000201800 */
[----:B0--3--:R1:W-:Y:S04]  /*0240*/  STL.64 [R1], R10 ;  /* 0x0000000a01007387 */ /* 0x0093e80000100a00 */
[----:B------:R-:W-:-:S07]  /*0250*/  LEPC R20, `(.L_x_2) ;  /* 0x000000001014794e */ /* 0x000fce0000000000 */
[----:B-1----:R-:W-:Y:S05]  /*0260*/  CALL.ABS.NOINC R8 ;  /* 0x0000000008007343 */ /* 0x002fea0003c00000 */
.L_x_2:
[----:B------:R-:W2:Y:S01]  /*0270*/  LDG.E R0, desc[UR36][R16.64+-0x1c] ;  /* 0xffffe42410007981 */ /* 0x000ea2000c1e1900 */
[----:B------:R0:W1:Y:S01]  /*0280*/  LDC.64 R8, c[0x4][R22] ;  /* 0x0100000016087b82 */ /* 0x0000620000000a00 */
[----:B------:R-:W3:Y:S01]  /*0290*/  LDCU.64 UR4, c[0x4][0x20] ;  /* 0x01000400ff0477ac */ /* 0x000ee20008000a00 */
[----:B------:R-:W-:Y:S01]  /*02a0*/  IMAD.MOV.U32 R6, RZ, RZ, R18 ;  /* 0x000000ffff067224 */ /* 0x000fe200078e0012 */
[----:B------:R-:W-:Y:S02]  /*02b0*/  MOV R7, R2 ;  /* 0x0000000200077202 */ /* 0x000fe40000000f00 */
[----:B---3--:R-:W-:Y:S01]  /*02c0*/  MOV R4, UR4 ;  /* 0x0000000400047c02 */ /* 0x008fe20008000f00 */
[----:B------:R-:W-:Y:S01]  /*02d0*/  IMAD.U32 R5, RZ, RZ, UR5 ;  /* 0x00000005ff057e24 */ /* 0x000fe2000f8e00ff */
[----:B--2---:R-:W2:Y:S02]  /*02e0*/  F2F.F64.F32 R10, R0 ;  /* 0x00000000000a7310 */ /* 0x004ea40000201800 */
[----:B-12---:R0:W-:Y:S04]  /*02f0*/  STL.64 [R1], R10 ;  /* 0x0000000a01007387 */ /* 0x0061e80000100a00 */
[----:B------:R-:W-:-:S07]  /*0300*/  LEPC R20, `(.L_x_3) ;  /* 0x000000001014794e */ /* 0x000fce0000000000 */
[----:B0-----:R-:W-:Y:S05]  /*0310*/  CALL.ABS.NOINC R8 ;  /* 0x0000000008007343 */ /* 0x001fea0003c00000 */
.L_x_3:
[----:B------:R-:W2:Y:S01]  /*0320*/  LDG.E R0, desc[UR36][R16.64+-0x18] ;  /* 0xffffe82410007981 */ /* 0x000ea2000c1e1900 */
[----:B------:R0:W1:Y:S01]  /*0330*/  LDC.64 R8, c[0x4][R22] ;  /* 0x0100000016087b82 */ /* 0x0000620000000a00 */
[----:B------:R-:W3:Y:S01]  /*0340*/  LDCU.64 UR4, c[0x4][0x20] ;  /* 0x01000400ff0477ac */ /* 0x000ee20008000a00 */
[----:B------:R-:W-:Y:S01]  /*0350*/  MOV R6, R18 ;  /* 0x0000001200067202 */ /* 0x000fe20000000f00 */
[----:B------:R-:W-:Y:S02]  /*0360*/  IMAD.MOV.U32 R7, RZ, RZ, R2 ;  /* 0x000000ffff077224 */ /* 0x000fe400078e0002 */
[----:B---3--:R-:W-:Y:S02]  /*0370*/  IMAD.U32 R4, RZ, RZ, UR4 ;  /* 0x00000004ff047e24 */ /* 0x008fe4000f8e00ff */
[----:B------:R-:W-:Y:S01]  /*0380*/  IMAD.U32 R5, RZ, RZ, UR5 ;  /* 0x00000005ff057e24 */ /* 0x000fe2000f8e00ff */
[----:B--2---:R-:W2:Y:S02]  /*0390*/  F2F.F64.F32 R10, R0 ;  /* 0x00000000000a7310 */ /* 0x004ea40000201800 */
[----:B-12---:R0:W-:Y:S04]  /*03a0*/  STL.64 [R1], R10 ;  /* 0x0000000a01007387 */ /* 0x0061e80000100a00 */
[----:B------:R-:W-:-:S07]  /*03b0*/  LEPC R20, `(.L_x_4) ;  /* 0x000000001014794e */ /* 0x000fce0000000000 */
[----:B0-----:R-:W-:Y:S05]  /*03c0*/  CALL.ABS.NOINC R8 ;  /* 0x0000000008007343 */ /* 0x001fea0003c00000 */
.L_x_4:
[----:B------:R-:W2:Y:S01]  /*03d0*/  LDG.E R0, desc[UR36][R16.64+-0x14] ;  /* 0xffffec2410007981 */ /* 0x000ea2000c1e1900 */
[----:B------:R0:W1:Y:S01]  /*03e0*/  LDC.64 R8, c[0x4][R22] ;  /* 0x0100000016087b82 */ /* 0x0000620000000a00 */
[----:B------:R-:W3:Y:S01]  /*03f0*/  LDCU.64 UR4, c[0x4][0x20] ;  /* 0x01000400ff0477ac */ /* 0x000ee20008000a00 */
[----:B------:R-:W-:Y:S02]  /*0400*/  IMAD.MOV.U32 R6, RZ, RZ, R18 ;  /* 0x000000ffff067224 */ /* 0x000fe400078e0012 */
[----:B------:R-:W-:Y:S02]  /*0410*/  IMAD.MOV.U32 R7, RZ, RZ, R2 ;  /* 0x000000ffff077224 */ /* 0x000fe400078e0002 */
[----:B---3--:R-:W-:Y:S01]  /*0420*/  IMAD.U32 R4, RZ, RZ, UR4 ;  /* 0x00000004ff047e24 */ /* 0x008fe2000f8e00ff */
[----:B------:R-:W-:Y:S01]  /*0430*/  MOV R5, UR5 ;  /* 0x0000000500057c02 */ /* 0x000fe20008000f00 */
[----:B--2---:R-:W2:Y:S02]  /*0440*/  F2F.F64.F32 R10, R0 ;  /* 0x00000000000a7310 */ /* 0x004ea40000201800 */
[----:B-12---:R0:W-:Y:S04]  /*0450*/  STL.64 [R1], R10 ;  /* 0x0000000a01007387 */ /* 0x0061e80000100a00 */
[----:B------:R-:W-:-:S07]  /*0460*/  LEPC R20, `(.L_x_5) ;  /* 0x000000001014794e */ /* 0x000fce0000000000 */
[----:B0-----:R-:W-:Y:S05]  /*0470*/  CALL.ABS.NOINC R8 ;  /* 0x0000000008007343 */ /* 0x001fea0003c00000 */
.L_x_5:
        /* <DEDUP_REMOVED lines=11> */
.L_x_6:
        /* <DEDUP_REMOVED lines=11> */
.L_x_7:
        /* <DEDUP_REMOVED lines=11> */
.L_x_8:
        /* <DEDUP_REMOVED lines=11> */
.L_x_9:
        /* <DEDUP_REMOVED lines=11> */
.L_x_10:
        /* <DEDUP_REMOVED lines=11> */
.L_x_11:
        /* <DEDUP_REMOVED lines=11> */
.L_x_12:
        /* <DEDUP_REMOVED lines=11> */
.L_x_13:
        /* <DEDUP_REMOVED lines=11> */
.L_x_14:
        /* <DEDUP_REMOVED lines=11> */
.L_x_15:
        /* <DEDUP_REMOVED lines=11> */
.L_x_16:
        /* <DEDUP_REMOVED lines=11> */
.L_x_17:
[----:B------:R-:W-:Y:S02]  /*0cc0*/  ISETP.NE.AND P6, PT, R24, RZ, PT ;  /* 0x000000ff1800720c */ /* 0x000fe40003fc5270 */
[----:B------:R-:W-:-:S04]  /*0cd0*/  IADD3 R16, P0, PT, R16, 0x40, RZ ;  /* 0x0000004010107810 */ /* 0x000fc80007f1e0ff */
[----:B------:R-:W-:-:S07]  /*0ce0*/  IADD3.X R17, PT, PT, RZ, R17, RZ, P0, !PT ;  /* 0x00000011ff117210 */ /* 0x000fce00007fe4ff */
[----:B------:R-:W-:Y:S05]  /*0cf0*/  @P6 BRA `(.L_x_18) ;  /* 0xfffffff400206947 */ /* 0x000fea000383ffff */
[----:B------:R-:W-:Y:S05]  /*0d00*/  BSYNC.RECONVERGENT B6 ;  /* 0x0000000000067941 */ /* 0x000fea0003800200 */
.L_x_1:
[----:B------:R-:W-:Y:S01]  /*0d10*/  UISETP.NE.AND UP0, UPT, UR38, URZ, UPT ;  /* 0x000000ff2600728c */ /* 0x000fe2000bf05270 */
[----:B------:R-:W-:Y:S08]  /*0d20*/  BSSY.RECONVERGENT B6, `(.L_x_0) ;  /* 0x00000b0000067945 */ /* 0x000ff00003800200 */
[----:B------:R-:W-:Y:S05]  /*0d30*/  BRA.U !UP0, `(.L_x_19) ;  /* 0x0000000908b87547 */ /* 0x000fea000b800000 */
[----:B------:R-:W1:Y:S01]  /*0d40*/  LDC R23, c[0x0][0x388] ;  /* 0x0000e200ff177b82 */ /* 0x000e620000000800 */
[----:B------:R-:W-:Y:S01]  /*0d50*/  UISETP.GE.U32.AND UP0, UPT, UR38, 0x8, UPT ;  /* 0x000000082600788c */ /* 0x000fe2000bf06070 */
[----:B-1----:R-:W-:-:S08]  /*0d60*/  LOP3.LUT R23, R23, 0x7, RZ, 0xc0, !PT ;  /* 0x0000000717177812 */ /* 0x002fd000078ec0ff */
[----:B------:R-:W-:Y:S05]  /*0d70*/  BRA.U !UP0, `(.L_x_20) ;  /* 0x0000000508707547 */ /* 0x000fea000b800000 */
[----:B------:R-:W1:Y:S01]  /*0d80*/  LDC.64 R16, c[0x0][0x380] ;  /* 0x0000e000ff107b82 */ /* 0x000e620000000a00 */
[----:B------:R-:W-:Y:S01]  /*0d90*/  MOV R22, 0x0 ;  /* 0x0000000000167802 */ /* 0x000fe20000000f00 */
[----:B------:R-:W2:Y:S01]  /*0da0*/  LDCU.64 UR4, c[0x4][0x20] ;  /* 0x01000400ff0477ac */ /* 0x000ea20008000a00 */
[----:B-1----:R-:W-:-:S05]  /*0db0*/  IMAD.WIDE.U32 R16, R19, 0x4, R16 ;  /* 0x0000000413107825 */ /* 0x002fca00078e0010 */
[----:B0-----:R-:W3:Y:S01]  /*0dc0*/  LDG.E R0, desc[UR36][R16.64] ;  /* 0x0000002410007981 */ /* 0x001ee2000c1e1900 */
[----:B------:R0:W1:Y:S01]  /*0dd0*/  LDC.64 R8, c[0x4][R22] ;  /* 0x0100000016087b82 */ /* 0x0000620000000a00 */
[----:B--2---:R-:W-:Y:S01]  /*0de0*/  IMAD.U32 R4, RZ, RZ, UR4 ;  /* 0x00000004ff047e24 */ /* 0x004fe2000f8e00ff */
[----:B------:R-:W-:Y:S01]  /*0df0*/  MOV R6, R18 ;  /* 0x0000001200067202 */ /* 0x000fe20000000f00 */
[----:B------:R-:W-:Y:S02]  /*0e00*/  IMAD.U32 R5, RZ, RZ, UR5 ;  /* 0x00000005ff057e24 */ /* 0x000fe4000f8e00ff */
[----:B------:R-:W-:Y:S01]  /*0e10*/  IMAD.MOV.U32 R7, RZ, RZ, R2 ;  /* 0x000000ffff077224 */ /* 0x000fe200078e0002 */
[----:B---3--:R-:W2:Y:S02]  /*0e20*/  F2F.F64.F32 R10, R0 ;  /* 0x00000000000a7310 */ /* 0x008ea40000201800 */
[----:B-12---:R0:W-:Y:S04]  /*0e30*/  STL.64 [R1], R10 ;  /* 0x0000000a01007387 */ /* 0x0061e80000100a00 */
[----:B------:R-:W-:-:S07]  /*0e40*/  LEPC R20, `(.L_x_21) ;  /* 0x000000001014794e */ /* 0x000fce0000000000 */
[----:B0-----:R-:W-:Y:S05]  /*0e50*/  CALL.ABS.NOINC R8 ;  /* 0x0000000008007343 */ /* 0x001fea0003c00000 */
.L_x_21:
        /* <DEDUP_REMOVED lines=11> */
.L_x_22:
        /* <DEDUP_REMOVED lines=11> */
.L_x_23:
        /* <DEDUP_REMOVED lines=11> */
.L_x_24:
        /* <DEDUP_REMOVED lines=11> */
.L_x_25:
        /* <DEDUP_REMOVED lines=11> */
.L_x_26:
        /* <DEDUP_REMOVED lines=11> */
.L_x_27:
        /* <DEDUP_REMOVED lines=11> */
.L_x_28:
[----:B------:R-:W-:-:S07]  /*1330*/  IADD3 R19, PT, PT, R19, 0x8, RZ ;  /* 0x0000000813137810 */ /* 0x000fce0007ffe0ff */
.L_x_20:
[----:B------:R-:W-:-:S13]  /*1340*/  ISETP.NE.AND P0, PT, R23, RZ, PT ;  /* 0x000000ff1700720c */ /* 0x000fda0003f05270 */
[----:B------:R-:W-:Y:S05]  /*1350*/  @!P0 BRA `(.L_x_19) ;  /* 0x0000000400308947 */ /* 0x000fea0003800000 */
[----:B------:R-:W1:Y:S01]  /*1360*/  LDC R0, c[0x0][0x388] ;  /* 0x0000e200ff007b82 */ /* 0x000e620000000800 */
[----:B------:R-:W-:Y:S02]  /*1370*/  ISETP.GE.U32.AND P0, PT, R23, 0x4, PT ;  /* 0x000000041700780c */ /* 0x000fe40003f06070 */
[----:B-1----:R-:W-:-:S11]  /*1380*/  LOP3.LUT R23, R0, 0x3, RZ, 0xc0, !PT ;  /* 0x0000000300177812 */ /* 0x002fd600078ec0ff */
[----:B------:R-:W-:Y:S05]  /*1390*/  @!P0 BRA `(.L_x_29) ;  /* 0x0000000000c08947 */ /* 0x000fea0003800000 */
        /* <DEDUP_REMOVED lines=14> */
.L_x_30:
        /* <DEDUP_REMOVED lines=11> */
.L_x_31:
        /* <DEDUP_REMOVED lines=11> */
.L_x_32:
        /* <DEDUP_REMOVED lines=11> */
.L_x_33:
[----:B------:R-:W-:-:S07]  /*1690*/  VIADD R19, R19, 0x4 ;  /* 0x0000000413137836 */ /* 0x000fce0000000000 */
.L_x_29:
[----:B------:R-:W-:-:S13]  /*16a0*/  ISETP.NE.AND P0, PT, R23, RZ, PT ;  /* 0x000000ff1700720c */ /* 0x000fda0003f05270 */
[----:B------:R-:W-:Y:S05]  /*16b0*/  @!P0 BRA `(.L_x_19) ;  /* 0x0000000000588947 */ /* 0x000fea0003800000 */
[----:B------:R-:W1:Y:S01]  /*16c0*/  LDC.64 R16, c[0x0][0x380] ;  /* 0x0000e000ff107b82 */ /* 0x000e620000000a00 */
[----:B------:R-:W-:Y:S01]  /*16d0*/  IADD3 R23, PT, PT, -R23, RZ, RZ ;  /* 0x000000ff17177210 */ /* 0x000fe20007ffe1ff */
[----:B-1----:R-:W-:-:S07]  /*16e0*/  IMAD.WIDE.U32 R16, R19, 0x4, R16 ;  /* 0x0000000413107825 */ /* 0x002fce00078e0010 */
.L_x_35:
[----:B0-----:R-:W2:Y:S01]  /*16f0*/  LDG.E R0, desc[UR36][R16.64] ;  /* 0x0000002410007981 */ /* 0x001ea2000c1e1900 */
[----:B------:R-:W-:Y:S01]  /*1700*/  MOV R8, 0x0 ;  /* 0x0000000000087802 */ /* 0x000fe20000000f00 */
[----:B------:R-:W0:Y:S01]  /*1710*/  LDCU.64 UR4, c[0x4][0x20] ;  /* 0x01000400ff0477ac */ /* 0x000e220008000a00 */
[----:B------:R-:W-:Y:S02]  /*1720*/  VIADD R23, R23, 0x1 ;  /* 0x0000000117177836 */ /* 0x000fe40000000000 */
[----:B------:R-:W-:Y:S02]  /*1730*/  IMAD.MOV.U32 R6, RZ, RZ, R18 ;  /* 0x000000ffff067224 */ /* 0x000fe400078e0012 */
[----:B------:R-:W1:Y:S01]  /*1740*/  LDC.64 R8, c[0x4][R8] ;  /* 0x0100000008087b82 */ /* 0x000e620000000a00 */
[----:B------:R-:W-:Y:S01]  /*1750*/  ISETP.NE.AND P0, PT, R23, RZ, PT ;  /* 0x000000ff1700720c */ /* 0x000fe20003f05270 */
[----:B------:R-:W-:Y:S02]  /*1760*/  IMAD.MOV.U32 R7, RZ, RZ, R2 ;  /* 0x000000ffff077224 */ /* 0x000fe400078e0002 */
[----:B0-----:R-:W-:Y:S01]  /*1770*/  IMAD.U32 R4, RZ, RZ, UR4 ;  /* 0x00000004ff047e24 */ /* 0x001fe2000f8e00ff */
[----:B------:R-:W-:Y:S01]  /*1780*/  MOV R5, UR5 ;  /* 0x0000000500057c02 */ /* 0x000fe20008000f00 */
[----:B--2---:R0:W2:Y:S02]  /*1790*/  F2F.F64.F32 R10, R0 ;  /* 0x00000000000a7310 */ /* 0x0040a40000201800 */
[----:B0-----:R-:W-:Y:S01]  /*17a0*/  P2R R0, PR, RZ, 0x1 ;  /* 0x00000001ff007803 */ /* 0x001fe20000000000 */
[----:B-12---:R0:W-:Y:S06]  /*17b0*/  STL.64 [R1], R10 ;  /* 0x0000000a01007387 */ /* 0x0061ec0000100a00 */
[----:B------:R-:W-:-:S07]  /*17c0*/  LEPC R20, `(.L_x_34) ;  /* 0x000000001014794e */ /* 0x000fce0000000000 */
[----:B0-----:R-:W-:Y:S05]  /*17d0*/  CALL.ABS.NOINC R8 ;  /* 0x0000000008007343 */ /* 0x001fea0003c00000 */
.L_x_34:
[----:B------:R-:W-:Y:S02]  /*17e0*/  ISETP.NE.AND P6, PT, R23, RZ, PT ;  /* 0x000000ff1700720c */ /* 0x000fe40003fc5270 */
[----:B------:R-:W-:-:S04]  /*17f0*/  IADD3 R16, P0, PT, R16, 0x4, RZ ;  /* 0x0000000410107810 */ /* 0x000fc80007f1e0ff */
[----:B------:R-:W-:-:S07]  /*1800*/  IADD3.X R17, PT, PT, RZ, R17, RZ, P0, !PT ;  /* 0x00000011ff117210 */ /* 0x000fce00007fe4ff */
[----:B------:R-:W-:Y:S05]  /*1810*/  @P6 BRA `(.L_x_35) ;  /* 0xfffffffc00b46947 */ /* 0x000fea000383ffff */
.L_x_19:
[----:B0-----:R-:W-:Y:S05]  /*1820*/  BSYNC.RECONVERGENT B6 ;  /* 0x0000000000067941 */ /* 0x001fea0003800200 */
.L_x_0:
[----:B------:R-:W-:Y:S01]  /*1830*/  MOV R0, 0x0 ;  /* 0x0000000000007802 */ /* 0x000fe20000000f00 */
[----:B------:R-:W0:Y:S01]  /*1840*/  LDCU.64 UR4, c[0x4][0x18] ;  /* 0x01000300ff0477ac */ /* 0x000e220008000a00 */
[----:B------:R-:W-:Y:S02]  /*1850*/  CS2R R6, SRZ ;  /* 0x0000000000067805 */ /* 0x000fe4000001ff00 */
[----:B------:R1:W2:Y:S01]  /*1860*/  LDC.64 R2, c[0x4][R0] ;  /* 0x0100000000027b82 */ /* 0x0002a20000000a00 */
[----:B0-----:R-:W-:Y:S01]  /*1870*/  IMAD.U32 R4, RZ, RZ, UR4 ;  /* 0x00000004ff047e24 */ /* 0x001fe2000f8e00ff */
[----:B-1----:R-:W-:-:S07]  /*1880*/  MOV R5, UR5 ;  /* 0x0000000500057c02 */ /* 0x002fce0008000f00 */
[----:B------:R-:W-:-:S07]  /*1890*/  LEPC R20, `(.L_x_36) ;  /* 0x000000001014794e */ /* 0x000fce0000000000 */
[----:B--2---:R-:W-:Y:S05]  /*18a0*/  CALL.ABS.NOINC R2 ;  /* 0x0000000002007343 */ /* 0x004fea0003c00000 */
.L_x_36:
[----:B------:R-:W-:Y:S05]  /*18b0*/  EXIT ;  /* 0x000000000000794d */ /* 0x000fea0003800000 */
.L_x_37:
[----:B------:R-:W-:-:S00]  /*18c0*/  BRA `(.L_x_37) ;  /* 0xfffffffc00fc7947 */ /* 0x000fc0000383ffff */
[----:B------:R-:W-:-:S00]  /*18d0*/  NOP ;  /* 0x0000000000007918 */ /* 0x000fc00000000000 */
        /* <DEDUP_REMOVED lines=10> */
.L_x_75:


//--------------------- .text._Z11printTensorPfi  --------------------------
	.section	.text._Z11printTensorPfi,"ax",@progbits
	.align	128
        .global         _Z11printTensorPfi
        .type           _Z11printTensorPfi,@function
        .size           _Z11printTensorPfi,(.L_x_76 - _Z11printTensorPfi)
        .other          _Z11printTensorPfi,@"STO_CUDA_ENTRY STV_DEFAULT"
_Z11printTensorPfi:
.text._Z11printTensorPfi:
[----:B------:R-:W0:Y:S01]  /*0000*/  LDC R1, c[0x0][0x37c] ;  /* 0x0000df00ff017b82 */ /* 0x000e220000000800 */
[----:B------:R-:W-:Y:S01]  /*0010*/  MOV R0, 0x0 ;  /* 0x0000000000007802 */ /* 0x000fe20000000f00 */
[----:B------:R-:W1:Y:S01]  /*0020*/  LDCU UR4, c[0x0][0x2f8] ;  /* 0x00005f00ff0477ac */ /* 0x000e620008000800 */
[----:B0-----:R-:W-:Y:S01]  /*0030*/  VIADD R1, R1, 0xfffffff8 ;  /* 0xfffffff801017836 */ /* 0x001fe20000000000 */
[----:B------:R-:W-:-:S04]  /*0040*/  CS2R R6, SRZ ;  /* 0x0000000000067805 */ /* 0x000fc8000001ff00 */
[----:B------:R0:W2:Y:S01]  /*0050*/  LDC.64 R8, c[0x4][R0] ;  /* 0x0100000000087b82 */ /* 0x0000a20000000a00 */
[----:B------:R-:W3:Y:S01]  /*0060*/  LDCU.64 UR6, c[0x4][0x8] ;  /* 0x01000100ff0677ac */ /* 0x000ee20008000a00 */
[----:B------:R-:W4:Y:S01]  /*0070*/  LDCU UR5, c[0x0][0x2fc] ;  /* 0x00005f80ff0577ac */ /* 0x000f220008000800 */
[----:B-1----:R-:W-:Y:S01]  /*0080*/  IADD3 R18, P0, PT, R1, UR4, RZ ;  /* 0x0000000401127c10 */ /* 0x002fe2000ff1e0ff */
[----:B---3--:R-:W-:Y:S02]  /*0090*/  IMAD.U32 R4, RZ, RZ, UR6 ;  /* 0x00000006ff047e24 */ /* 0x008fe4000f8e00ff */
[----:B------:R-:W-:Y:S02]  /*00a0*/  IMAD.U32 R5, RZ, RZ, UR7 ;  /* 0x00000007ff057e24 */ /* 0x000fe4000f8e00ff */
[----:B0---4-:R-:W-:-:S08]  /*00b0*/  IMAD.X R2, RZ, RZ, UR5, P0 ;  /* 0x00000005ff027e24 */ /* 0x011fd000080e06ff */
[----:B------:R-:W-:-:S07]  /*00c0*/  LEPC R20, `(.L_x_38) ;  /* 0x000000001014794e */ /* 0x000fce0000000000 */
[----:B--2---:R-:W-:Y:S05]  /*00d0*/  CALL.ABS.NOINC R8 ;  /* 0x0000000008007343 */ /* 0x004fea0003c00000 */
.L_x_38:
[----:B------:R-:W0:Y:S02]  /*00e0*/  LDC R24, c[0x0][0x388] ;  /* 0x0000e200ff187b82 */ /* 0x000e240000000800 */
[----:B0-----:R-:W-:-:S13]  /*00f0*/  ISETP.GE.AND P0, PT, R24, 0x1, PT ;  /* 0x000000011800780c */ /* 0x001fda0003f06270 */
[----:B------:R-:W-:Y:S05]  /*0100*/  @!P0 EXIT ;  /* 0x000000000000894d */ /* 0x000fea0003800000 */
[----:B------:R-:W0:Y:S01]  /*0110*/  LDC.64 R28, c[0x0][0x358] ;  /* 0x0000d600ff1c7b82 */ /* 0x000e220000000a00 */
[----:B------:R-:W-:Y:S01]  /*0120*/  LOP3.LUT R24, R24, 0x7ffffff0, RZ, 0xc0, !PT ;  /* 0x7ffffff018187812 */ /* 0x000fe200078ec0ff */
[----:B------:R-:W-:-:S04]  /*0130*/  IMAD.MOV.U32 R23, RZ, RZ, RZ ;  /* 0x000000ffff177224 */ /* 0x000fc800078e00ff */
[----:B------:R-:W-:-:S07]  /*0140*/  IMAD.MOV R24, RZ, RZ, -R24 ;  /* 0x000000ffff187224 */ /* 0x000fce00078e0a18 */
.L_x_73:
[----:B------:R-:W1:Y:S01]  /*0150*/  LDC.64 R16, c[0x0][0x380] ;  /* 0x0000e000ff107b82 */ /* 0x000e620000000a00 */
[----:B------:R-:W2:Y:S02]  /*0160*/  LDCU UR4, c[0x0][0x388] ;  /* 0x00007100ff0477ac */ /* 0x000ea40008000800 */
[----:B--2---:R-:W-:Y:S01]  /*0170*/  UISETP.GE.U32.AND UP0, UPT, UR4, 0x10, UPT ;  /* 0x000000100400788c */ /* 0x004fe2000bf06070 */
[----:B-1----:R-:W-:-:S04]  /*0180*/  IMAD.WIDE.U32 R16, R23, 0x4, R16 ;  /* 0x0000000417107825 */ /* 0x002fc800078e0010 */
[----:B------:R-:W-:-:S05]  /*0190*/  VIADD R23, R23, 0x1 ;  /* 0x0000000117177836 */ /* 0x000fca0000000000 */
[----:B------:R-:W-:-:S04]  /*01a0*/  ISETP.NE.AND P0, PT, R23, UR4, PT ;  /* 0x0000000417007c0c */ /* 0x000fc8000bf05270 */
[----:B------:R-:W-:Y:S01]  /*01b0*/  P2R R26, PR, RZ, 0x1 ;  /* 0x00000001ff1a7803 */ /* 0x000fe20000000000 */
[----:B------:R-:W-:Y:S08]  /*01c0*/  BRA.U !UP0, `(.L_x_39) ;  /* 0x0000000d08687547 */ /* 0x000ff0000b800000 */
[----:B------:R-:W-:Y:S01]  /*01d0*/  BSSY.RECONVERGENT B6, `(.L_x_39) ;  /* 0x00000d9000067945 */ /* 0x000fe20003800200 */
[----:B------:R-:W-:-:S07]  /*01e0*/  IMAD.MOV.U32 R19, RZ, RZ, R24 ;  /* 0x000000ffff137224 */ /* 0x000fce00078e0018 */
.L_x_56:
[----:B0-----:R-:W-:Y:S02]  /*01f0*/  R2UR UR4, R28 ;  /* 0x000000001c0472ca */ /* 0x001fe400000e0000 */
[----:B------:R-:W-:-:S13]  /*0200*/  R2UR UR5, R29 ;  /* 0x000000001d0572ca */ /* 0x000fda00000e0000 */
[----:B------:R-:W2:Y:S01]  /*0210*/  LDG.E R0, desc[UR4][R16.64] ;  /* 0x0000000410007981 */ /* 0x000ea2000c1e1900 */
[----:B------:R-:W-:Y:S01]  /*0220*/  MOV R8, 0x0 ;  /* 0x0000000000087802 */ /* 0x000fe20000000f00 */
[----:B------:R-:W0:Y:S01]  /*0230*/  LDCU.64 UR4, c[0x4][0x10] ;  /* 0x01000200ff0477ac */ /* 0x000e220008000a00 */
[----:B------:R-:W-:Y:S02]  /*0240*/  VIADD R19, R19, 0x10 ;  /* 0x0000001013137836 */ /* 0x000fe40000000000 */
[----:B------:R-:W-:Y:S02]  /*0250*/  IMAD.MOV.U32 R6, RZ, RZ, R18 ;  /* 0x000000ffff067224 */ /* 0x000fe400078e0012 */
[----:B------:R-:W1:Y:S01]  /*0260*/  LDC.64 R8, c[0x4][R8] ;  /* 0x0100000008087b82 */ /* 0x000e620000000a00 */
[----:B------:R-:W-:Y:S01]  /*0270*/  ISETP.NE.AND P0, PT, R19, RZ, PT ;  /* 0x000000ff1300720c */ /* 0x000fe20003f05270 */
[----:B------:R-:W-:-:S03]  /*0280*/  IMAD.MOV.U32 R7, RZ, RZ, R2 ;  /* 0x000000ffff077224 */ /* 0x000fc600078e0002 */
[----:B------:R-:W-:Y:S01]  /*0290*/  P2R R25, PR, RZ, 0x1 ;  /* 0x00000001ff197803 */ /* 0x000fe20000000000 */
[----:B0-----:R-:W-:Y:S02]  /*02a0*/  IMAD.U32 R4, RZ, RZ, UR4 ;  /* 0x00000004ff047e24 */ /* 0x001fe4000f8e00ff */
[----:B------:R-:W-:Y:S01]  /*02b0*/  IMAD.U32 R5, RZ, RZ, UR5 ;  /* 0x00000005ff057e24 */ /* 0x000fe2000f8e00ff */
[----:B--2---:R-:W0:Y:S02]  /*02c0*/  F2F.F64.F32 R10, R0 ;  /* 0x00000000000a7310 */ /* 0x004e240000201800 */
[----:B01----:R0:W-:Y:S04]  /*02d0*/  STL.64 [R1], R10 ;  /* 0x0000000a01007387 */ /* 0x0031e80000100a00 */
[----:B------:R-:W-:-:S07]  /*02e0*/  LEPC R20, `(.L_x_40) ;  /* 0x000000001014794e */ /* 0x000fce0000000000 */
[----:B0-----:R-:W-:Y:S05]  /*02f0*/  CALL.ABS.NOINC R8 ;  /* 0x0000000008007343 */ /* 0x001fea0003c00000 */
.L_x_40:
[----:B------:R-:W-:Y:S02]  /*0300*/  R2UR UR4, R28 ;  /* 0x000000001c0472ca */ /* 0x000fe400000e0000 */
[----:B------:R-:W-:-:S13]  /*0310*/  R2UR UR5, R29 ;  /* 0x000000001d0572ca */ /* 0x000fda00000e0000 */
[----:B------:R-:W2:Y:S01]  /*0320*/  LDG.E R0, desc[UR4][R16.64] ;  /* 0x0000000410007981 */ /* 0x000ea2000c1e1900 */
[----:B------:R-:W-:Y:S01]  /*0330*/  MOV R22, 0x0 ;  /* 0x0000000000167802 */ /* 0x000fe20000000f00 */
[----:B------:R-:W0:Y:S01]  /*0340*/  LDCU.64 UR4, c[0x4][0x10] ;  /* 0x01000200ff0477ac */ /* 0x000e220008000a00 */
[----:B------:R-:W-:Y:S02]  /*0350*/  IMAD.MOV.U32 R6, RZ, RZ, R18 ;  /* 0x000000ffff067224 */ /* 0x000fe400078e0012 */
[----:B------:R1:W3:Y:S01]  /*0360*/  LDC.64 R8, c[0x4][R22] ;  /* 0x0100000016087b82 */ /* 0x0002e20000000a00 */
[----:B------:R-:W-:Y:S02]  /*0370*/  IMAD.MOV.U32 R7, RZ, RZ, R2 ;  /* 0x000000ffff077224 */ /* 0x000fe400078e0002 */
[----:B0-----:R-:W-:Y:S02]  /*0380*/  IMAD.U32 R4, RZ, RZ, UR4 ;  /* 0x00000004ff047e24 */ /* 0x001fe4000f8e00ff */
[----:B------:R-:W-:Y:S01]  /*0390*/  IMAD.U32 R5, RZ, RZ, UR5 ;  /* 0x00000005ff057e24 */ /* 0x000fe2000f8e00ff */
[----:B--2---:R-:W0:Y:S02]  /*03a0*/  F2F.F64.F32 R10, R0 ;  /* 0x00000000000a7310 */ /* 0x004e240000201800 */
[----:B0--3--:R1:W-:Y:S04]  /*03b0*/  STL.64 [R1], R10 ;  /* 0x0000000a01007387 */ /* 0x0093e80000100a00 */
[----:B------:R-:W-:-:S07]  /*03c0*/  LEPC R20, `(.L_x_41) ;  /* 0x000000001014794e */ /* 0x000fce0000000000 */
[----:B-1----:R-:W-:Y:S05]  /*03d0*/  CALL.ABS.NOINC R8 ;  /* 0x0000000008007343 */ /* 0x002fea0003c00000 */
.L_x_41:
[----:B------:R-:W-:Y:S02]  /*03e0*/  R2UR UR4, R28 ;  /* 0x000000001c0472ca */ /* 0x000fe400000e0000 */
[----:B------:R-:W-:-:S13]  /*03f0*/  R2UR UR5, R29 ;  /* 0x000000001d0572ca */ /* 0x000fda00000e0000 */
[----:B------:R-:W2:Y:S01]  /*0400*/  LDG.E R0, desc[UR4][R16.64] ;  /* 0x0000000410007981 */ /* 0x000ea2000c1e1900 */
[----:B------:R0:W1:Y:S01]  /*0410*/  LDC.64 R8, c[0x4][R22] ;  /* 0x0100000016087b82 */ /* 0x0000620000000a00 */
[----:B------:R-:W3:Y:S01]  /*0420*/  LDCU.64 UR4, c[0x4][0x10] ;  /* 0x01000200ff0477ac */ /* 0x000ee20008000a00 */
[----:B------:R-:W-:Y:S02]  /*0430*/  IMAD.MOV.U32 R6, RZ, RZ, R18 ;  /* 0x000000ffff067224 */ /* 0x000fe400078e0012 */
[----:B------:R-:W-:Y:S02]  /*0440*/  IMAD.MOV.U32 R7, RZ, RZ, R2 ;  /* 0x000000ffff077224 */ /* 0x000fe400078e0002 */
[----:B---3--:R-:W-:Y:S02]  /*0450*/  IMAD.U32 R4, RZ, RZ, UR4 ;  /* 0x00000004ff047e24 */ /* 0x008fe4000f8e00ff */
[----:B------:R-:W-:Y:S01]  /*0460*/  IMAD.U32 R5, RZ, RZ, UR5 ;  /* 0x00000005ff057e24 */ /* 0x000fe2000f8e00ff */
[----:B--2---:R-:W2:Y:S02]  /*0470*/  F2F.F64.F32 R10, R0 ;  /* 0x00000000000a7310 */ /* 0x004ea40000201800 */
[----:B-12---:R0:W-:Y:S04]  /*0480*/  STL.64 [R1], R10 ;  /* 0x0000000a01007387 */ /* 0x0061e80000100a00 */
[----:B------:R-:W-:-:S07]  /*0490*/  LEPC R20, `(.L_x_42) ;  /* 0x000000001014794e */ /* 0x000fce0000000000 */
[----:B0-----:R-:W-:Y:S05]  /*04a0*/  CALL.ABS.NOINC R8 ;  /* 0x0000000008007343 */ /* 0x001fea0003c00000 */
.L_x_42:
        /* <DEDUP_REMOVED lines=13> */
.L_x_43:
[----:B------:R-:W-:Y:S02]  /*0580*/  R2UR UR4, R28 ;  /* 0x000000001c0472ca */ /* 0x000fe400000e0000 */
[----:B------:R-:W-:-:S13]  /*0590*/  R2UR UR5, R29 ;  /* 0x000000001d0572ca */ /* 0x000fda00000e0000 */
        /* <DEDUP_REMOVED lines=11> */
.L_x_44:
        /* <DEDUP_REMOVED lines=13> */
.L_x_45:
        /* <DEDUP_REMOVED lines=13> */
.L_x_46:
        /* <DEDUP_REMOVED lines=13> */
.L_x_47:
        /* <DEDUP_REMOVED lines=13> */
.L_x_48:
        /* <DEDUP_REMOVED lines=13> */
.L_x_49:
[----:B------:R-:W-:Y:S02]  /*0a60*/  R2UR UR4, R28 ;  /* 0x000000001c0472ca */ /* 0x000fe400000e0000 */
[----:B------:R-:W-:-:S13]  /*0a70*/  R2UR UR5, R29 ;  /* 0x000000001d0572ca */ /* 0x000fda00000e0000 */
        /* <DEDUP_REMOVED lines=11> */
.L_x_50:
        /* <DEDUP_REMOVED lines=13> */
.L_x_51:
        /* <DEDUP_REMOVED lines=13> */
.L_x_52:
        /* <DEDUP_REMOVED lines=13> */
.L_x_53:
        /* <DEDUP_REMOVED lines=13> */
.L_x_54:
[----:B------:R-:W-:Y:S02]  /*0e70*/  R2UR UR4, R28 ;  /* 0x000000001c0472ca */ /* 0x000fe400000e0000 */
[----:B------:R-:W-:-:S13]  /*0e80*/  R2UR UR5, R29 ;  /* 0x000000001d0572ca */ /* 0x000fda00000e0000 */
[----:B------:R-:W2:Y:S01]  /*0e90*/  LDG.E R0, desc[UR4][R16.64] ;  /* 0x0000000410007981 */ /* 0x000ea2000c1e1900 */
[----:B------:R0:W1:Y:S01]  /*0ea0*/  LDC.64 R8, c[0x4][R22] ;  /* 0x0100000016087b82 */ /* 0x0000620000000a00 */
[----:B------:R-:W3:Y:S01]  /*0eb0*/  LDCU.64 UR4, c[0x4][0x10] ;  /* 0x01000200ff0477ac */ /* 0x000ee20008000a00 */
[----:B------:R-:W-:Y:S01]  /*0ec0*/  IMAD.MOV.U32 R6, RZ, RZ, R18 ;  /* 0x000000ffff067224 */ /* 0x000fe200078e0012 */
[----:B------:R-:W-:Y:S01]  /*0ed0*/  MOV R7, R2 ;  /* 0x0000000200077202 */ /* 0x000fe20000000f00 */
[----:B---3--:R-:W-:Y:S02]  /*0ee0*/  IMAD.U32 R4, RZ, RZ, UR4 ;  /* 0x00000004ff047e24 */ /* 0x008fe4000f8e00ff */
[----:B------:R-:W-:Y:S01]  /*0ef0*/  IMAD.U32 R5, RZ, RZ, UR5 ;  /* 0x00000005ff057e24 */ /* 0x000fe2000f8e00ff */
[----:B--2---:R-:W2:Y:S02]  /*0f00*/  F2F.F64.F32 R10, R0 ;  /* 0x00000000000a7310 */ /* 0x004ea40000201800 */
[----:B-12---:R0:W-:Y:S04]  /*0f10*/  STL.64 [R1], R10 ;  /* 0x0000000a01007387 */ /* 0x0061e80000100a00 */
[----:B------:R-:W-:-:S07]  /*0f20*/  LEPC R20, `(.L_x_55) ;  /* 0x000000001014794e */ /* 0x000fce0000000000 */
[----:B0-----:R-:W-:Y:S05]  /*0f30*/  CALL.ABS.NOINC R8 ;  /* 0x0000000008007343 */ /* 0x001fea0003c00000 */
.L_x_55:
[----:B------:R-:W-:-:S13]  /*0f40*/  ISETP.NE.AND P6, PT, R25, RZ, PT ;  /* 0x000000ff1900720c */ /* 0x000fda0003fc5270 */
[----:B------:R-:W-:Y:S05]  /*0f50*/  @P6 BRA `(.L_x_56) ;  /* 0xfffffff000a46947 */ /* 0x000fea000383ffff */
[----:B------:R-:W-:Y:S05]  /*0f60*/  BSYNC.RECONVERGENT B6 ;  /* 0x0000000000067941 */ /* 0x000fea0003800200 */
.L_x_39:
[----:B------:R-:W1:Y:S02]  /*0f70*/  LDC R22, c[0x0][0x388] ;  /* 0x0000e200ff167b82 */ /* 0x000e640000000800 */
[----:B-1----:R-:W-:-:S04]  /*0f80*/  LOP3.LUT R0, R22, 0xf, RZ, 0xc0, !PT ;  /* 0x0000000f16007812 */ /* 0x002fc800078ec0ff */
[----:B------:R-:W-:-:S13]  /*0f90*/  ISETP.NE.AND P0, PT, R0, RZ, PT ;  /* 0x000000ff0000720c */ /* 0x000fda0003f05270 */
[----:B------:R-:W-:Y:S05]  /*0fa0*/  @!P0 BRA `(.L_x_57) ;  /* 0x0000000c00748947 */ /* 0x000fea0003800000 */
[----:B------:R-:W-:-:S05]  /*0fb0*/  VIADD R0, R0, 0xffffffff ;  /* 0xffffffff00007836 */ /* 0x000fca0000000000 */
[----:B------:R-:W-:-:S13]  /*0fc0*/  ISETP.GE.U32.AND P0, PT, R0, 0x7, PT ;  /* 0x000000070000780c */ /* 0x000fda0003f06070 */
[----:B------:R-:W-:Y:S05]  /*0fd0*/  @!P0 BRA `(.L_x_58) ;  /* 0x0000000400a88947 */ /* 0x000fea0003800000 */
[----:B0-----:R-:W-:Y:S02]  /*0fe0*/  R2UR UR4, R28 ;  /* 0x000000001c0472ca */ /* 0x001fe400000e0000 */
[----:B------:R-:W-:-:S13]  /*0ff0*/  R2UR UR5, R29 ;  /* 0x000000001d0572ca */ /* 0x000fda00000e0000 */
[----:B------:R-:W2:Y:S01]  /*1000*/  LDG.E R0, desc[UR4][R16.64] ;  /* 0x0000000410007981 */ /* 0x000ea2000c1e1900 */
[----:B------:R-:W-:Y:S01]  /*1010*/  MOV R8, 0x0 ;  /* 0x0000000000087802 */ /* 0x000fe20000000f00 */
[----:B------:R-:W0:Y:S01]  /*1020*/  LDCU.64 UR4, c[0x4][0x10] ;  /* 0x01000200ff0477ac */ /* 0x000e220008000a00 */
[----:B------:R-:W-:Y:S02]  /*1030*/  IMAD.MOV.U32 R6, RZ, RZ, R18 ;  /* 0x000000ffff067224 */ /* 0x000fe400078e0012 */
[----:B------:R-:W-:Y:S02]  /*1040*/  IMAD.MOV.U32 R7, RZ, RZ, R2 ;  /* 0x000000ffff077224 */ /* 0x000fe400078e0002 */
[----:B------:R-:W1:Y:S01]  /*1050*/  LDC.64 R8, c[0x4][R8] ;  /* 0x0100000008087b82 */ /* 0x000e620000000a00 */
[----:B0-----:R-:W-:Y:S02]  /*1060*/  IMAD.U32 R4, RZ, RZ, UR4 ;  /* 0x00000004ff047e24 */ /* 0x001fe4000f8e00ff */
[----:B------:R-:W-:Y:S01]  /*1070*/  IMAD.U32 R5, RZ, RZ, UR5 ;  /* 0x00000005ff057e24 */ /* 0x000fe2000f8e00ff */
[----:B--2---:R-:W0:Y:S02]  /*1080*/  F2F.F64.F32 R10, R0 ;  /* 0x00000000000a7310 */ /* 0x004e240000201800 */
[----:B01----:R0:W-:Y:S04]  /*1090*/  STL.64 [R1], R10 ;  /* 0x0000000a01007387 */ /* 0x0031e80000100a00 */
[----:B------:R-:W-:-:S07]  /*10a0*/  LEPC R20, `(.L_x_59) ;  /* 0x000000001014794e */ /* 0x000fce0000000000 */
[----:B0-----:R-:W-:Y:S05]  /*10b0*/  CALL.ABS.NOINC R8 ;  /* 0x0000000008007343 */ /* 0x001fea0003c00000 */
.L_x_59:
        /* <DEDUP_REMOVED lines=14> */
.L_x_60:
        /* <DEDUP_REMOVED lines=13> */
.L_x_61:
        /* <DEDUP_REMOVED lines=13> */
.L_x_62:
        /* <DEDUP_REMOVED lines=13> */
.L_x_63:
[----:B------:R-:W-:Y:S02]  /*1410*/  R2UR UR4, R28 ;  /* 0x000000001c0472ca */ /* 0x000fe400000e0000 */
[----:B------:R-:W-:-:S13]  /*1420*/  R2UR UR5, R29 ;  /* 0x000000001d0572ca */ /* 0x000fda00000e0000 */
[----:B------:R-:W2:Y:S01]  /*1430*/  LDG.E R0, desc[UR4][R16.64] ;  /* 0x0000000410007981 */ /* 0x000ea2000c1e1900 */
[----:B------:R0:W1:Y:S01]  /*1440*/  LDC.64 R8, c[0x4][R19] ;  /* 0x0100000013087b82 */ /* 0x0000620000000a00 */
[----:B------:R-:W3:Y:S01]  /*1450*/  LDCU.64 UR4, c[0x4][0x10] ;  /* 0x01000200ff0477ac */ /* 0x000ee20008000a00 */
[----:B------:R-:W-:Y:S02]  /*1460*/  IMAD.MOV.U32 R6, RZ, RZ, R18 ;  /* 0x000000ffff067224 */ /* 0x000fe400078e0012 */
[----:B------:R-:W-:Y:S01]  /*1470*/  IMAD.MOV.U32 R7, RZ, RZ, R2 ;  /* 0x000000ffff077224 */ /* 0x000fe200078e0002 */
[----:B---3--:R-:W-:Y:S01]  /*1480*/  MOV R4, UR4 ;  /* 0x0000000400047c02 */ /* 0x008fe20008000f00 */
[----:B------:R-:W-:Y:S01]  /*1490*/  IMAD.U32 R5, RZ, RZ, UR5 ;  /* 0x00000005ff057e24 */ /* 0x000fe2000f8e00ff */
[----:B--2---:R-:W2:Y:S02]  /*14a0*/  F2F.F64.F32 R10, R0 ;  /* 0x00000000000a7310 */ /* 0x004ea40000201800 */
[----:B-12---:R0:W-:Y:S04]  /*14b0*/  STL.64 [R1], R10 ;  /* 0x0000000a01007387 */ /* 0x0061e80000100a00 */
[----:B------:R-:W-:-:S07]  /*14c0*/  LEPC R20, `(.L_x_64) ;  /* 0x000000001014794e */ /* 0x000fce0000000000 */
[----:B0-----:R-:W-:Y:S05]  /*14d0*/  CALL.ABS.NOINC R8 ;  /* 0x0000000008007343 */ /* 0x001fea0003c00000 */
.L_x_64:
        /* <DEDUP_REMOVED lines=13> */
.L_x_65:
        /* <DEDUP_REMOVED lines=13> */
.L_x_58:
[----:B------:R-:W-:-:S04]  /*1680*/  LOP3.LUT R0, R22, 0x7, RZ, 0xc0, !PT ;  /* 0x0000000716007812 */ /* 0x000fc800078ec0ff */
        /* <DEDUP_REMOVED lines=19> */
.L_x_67:
        /* <DEDUP_REMOVED lines=14> */
.L_x_68:
        /* <DEDUP_REMOVED lines=13> */
.L_x_69:
        /* <DEDUP_REMOVED lines=13> */
.L_x_66:
[----:B------:R-:W-:-:S04]  /*1a40*/  LOP3.LUT R22, R22, 0x3, RZ, 0xc0, !PT ;  /* 0x0000000316167812 */ /* 0x000fc800078ec0ff */
[----:B------:R-:W-:-:S13]  /*1a50*/  ISETP.NE.AND P0, PT, R22, RZ, PT ;  /* 0x000000ff1600720c */ /* 0x000fda0003f05270 */
[----:B------:R-:W-:Y:S05]  /*1a60*/  @!P0 BRA `(.L_x_57) ;  /* 0x0000000000c48947 */ /* 0x000fea0003800000 */
[----:B0-----:R-:W-:Y:S02]  /*1a70*/  R2UR UR4, R28 ;  /* 0x000000001c0472ca */ /* 0x001fe400000e0000 */
[----:B------:R-:W-:-:S13]  /*1a80*/  R2UR UR5, R29 ;  /* 0x000000001d0572ca */ /* 0x000fda00000e0000 */
[----:B------:R-:W2:Y:S01]  /*1a90*/  LDG.E R0, desc[UR4][R16.64] ;  /* 0x0000000410007981 */ /* 0x000ea2000c1e1900 */
[----:B------:R-:W-:Y:S01]  /*1aa0*/  MOV R8, 0x0 ;  /* 0x0000000000087802 */ /* 0x000fe20000000f00 */
[----:B------:R-:W0:Y:S01]  /*1ab0*/  LDCU.64 UR4, c[0x4][0x10] ;  /* 0x01000200ff0477ac */ /* 0x000e220008000a00 */
[----:B------:R-:W-:Y:S01]  /*1ac0*/  ISETP.NE.AND P0, PT, R22, 0x1, PT ;  /* 0x000000011600780c */ /* 0x000fe20003f05270 */
[----:B------:R-:W-:Y:S02]  /*1ad0*/  IMAD.MOV.U32 R6, RZ, RZ, R18 ;  /* 0x000000ffff067224 */ /* 0x000fe400078e0012 */
[----:B------:R-:W-:Y:S01]  /*1ae0*/  IMAD.MOV.U32 R7, RZ, RZ, R2 ;  /* 0x000000ffff077224 */ /* 0x000fe200078e0002 */
[----:B------:R-:W1:Y:S01]  /*1af0*/  LDC.64 R8, c[0x4][R8] ;  /* 0x0100000008087b82 */ /* 0x000e620000000a00 */
[----:B0-----:R-:W-:Y:S02]  /*1b00*/  IMAD.U32 R4, RZ, RZ, UR4 ;  /* 0x00000004ff047e24 */ /* 0x001fe4000f8e00ff */
[----:B------:R-:W-:Y:S01]  /*1b10*/  IMAD.U32 R5, RZ, RZ, UR5 ;  /* 0x00000005ff057e24 */ /* 0x000fe2000f8e00ff */
[----:B--2---:R0:W2:Y:S02]  /*1b20*/  F2F.F64.F32 R10, R0 ;  /* 0x00000000000a7310 */ /* 0x0040a40000201800 */
[----:B0-----:R-:W-:Y:S01]  /*1b30*/  P2R R0, PR, RZ, 0x1 ;  /* 0x00000001ff007803 */ /* 0x001fe20000000000 */
[----:B-12---:R0:W-:Y:S06]  /*1b40*/  STL.64 [R1], R10 ;  /* 0x0000000a01007387 */ /* 0x0061ec0000100a00 */
[----:B------:R-:W-:-:S07]  /*1b50*/  LEPC R20, `(.L_x_70) ;  /* 0x000000001014794e */ /* 0x000fce0000000000 */
[----:B0-----:R-:W-:Y:S05]  /*1b60*/  CALL.ABS.NOINC R8 ;  /* 0x0000000008007343 */ /* 0x001fea0003c00000 */
.L_x_70:
[----:B------:R-:W-:-:S13]  /*1b70*/  ISETP.NE.AND P6, PT, R22, 0x1, PT ;  /* 0x000000011600780c */ /* 0x000fda0003fc5270 */
[----:B------:R-:W-:Y:S05]  /*1b80*/  @!P6 BRA `(.L_x_57) ;  /* 0x00000000007ce947 */ /* 0x000fea0003800000 */
[----:B------:R-:W-:Y:S02]  /*1b90*/  R2UR UR4, R28 ;  /* 0x000000001c0472ca */ /* 0x000fe400000e0000 */
[----:B------:R-:W-:-:S13]  /*1ba0*/  R2UR UR5, R29 ;  /* 0x000000001d0572ca */ /* 0x000fda00000e0000 */
[----:B------:R-:W2:Y:S01]  /*1bb0*/  LDG.E R0, desc[UR4][R16.64] ;  /* 0x0000000410007981 */ /* 0x000ea2000c1e1900 */
[----:B------:R-:W-:Y:S01]  /*1bc0*/  MOV R19, 0x0 ;  /* 0x0000000000137802 */ /* 0x000fe20000000f00 */
[----:B------:R-:W0:Y:S01]  /*1bd0*/  LDCU.64 UR4, c[0x4][0x10] ;  /* 0x01000200ff0477ac */ /* 0x000e220008000a00 */
[----:B------:R-:W-:Y:S01]  /*1be0*/  ISETP.NE.AND P0, PT, R22, 0x2, PT ;  /* 0x000000021600780c */ /* 0x000fe20003f05270 */
[----:B------:R-:W-:Y:S01]  /*1bf0*/  IMAD.MOV.U32 R6, RZ, RZ, R18 ;  /* 0x000000ffff067224 */ /* 0x000fe200078e0012 */
[----:B------:R1:W3:Y:S01]  /*1c00*/  LDC.64 R8, c[0x4][R19] ;  /* 0x0100000013087b82 */ /* 0x0002e20000000a00 */
[----:B------:R-:W-:Y:S02]  /*1c10*/  IMAD.MOV.U32 R7, RZ, RZ, R2 ;  /* 0x000000ffff077224 */ /* 0x000fe400078e0002 */
[----:B0-----:R-:W-:Y:S02]  /*1c20*/  IMAD.U32 R4, RZ, RZ, UR4 ;  /* 0x00000004ff047e24 */ /* 0x001fe4000f8e00ff */
[----:B------:R-:W-:Y:S01]  /*1c30*/  IMAD.U32 R5, RZ, RZ, UR5 ;  /* 0x00000005ff057e24 */ /* 0x000fe2000f8e00ff */
[----:B--2---:R0:W2:Y:S02]  /*1c40*/  F2F.F64.F32 R10, R0 ;  /* 0x00000000000a7310 */ /* 0x0040a40000201800 */
[----:B0-----:R-:W-:Y:S01]  /*1c50*/  P2R R0, PR, RZ, 0x1 ;  /* 0x00000001ff007803 */ /* 0x001fe20000000000 */
[----:B--23--:R1:W-:Y:S06]  /*1c60*/  STL.64 [R1], R10 ;  /* 0x0000000a01007387 */ /* 0x00c3ec0000100a00 */
[----:B------:R-:W-:-:S07]  /*1c70*/  LEPC R20, `(.L_x_71) ;  /* 0x000000001014794e */ /* 0x000fce0000000000 */
[----:B-1----:R-:W-:Y:S05]  /*1c80*/  CALL.ABS.NOINC R8 ;  /* 0x0000000008007343 */ /* 0x002fea0003c00000 */
.L_x_71:
[----:B------:R-:W-:-:S13]  /*1c90*/  ISETP.NE.AND P6, PT, R22, 0x2, PT ;  /* 0x000000021600780c */ /* 0x000fda0003fc5270 */
[----:B------:R-:W-:Y:S05]  /*1ca0*/  @!P6 BRA `(.L_x_57) ;  /* 0x000000000034e947 */ /* 0x000fea0003800000 */
        /* <DEDUP_REMOVED lines=13> */
.L_x_57:
[----:B------:R-:W-:Y:S01]  /*1d80*/  MOV R0, 0x0 ;  /* 0x0000000000007802 */ /* 0x000fe20000000f00 */
[----:B------:R-:W1:Y:S01]  /*1d90*/  LDCU.64 UR4, c[0x4][0x18] ;  /* 0x01000300ff0477ac */ /* 0x000e620008000a00 */
[----:B------:R-:W-:Y:S02]  /*1da0*/  CS2R R6, SRZ ;  /* 0x0000000000067805 */ /* 0x000fe4000001ff00 */
[----:B------:R2:W3:Y:S01]  /*1db0*/  LDC.64 R8, c[0x4][R0] ;  /* 0x0100000000087b82 */ /* 0x0004e20000000a00 */
[----:B-1----:R-:W-:Y:S02]  /*1dc0*/  IMAD.U32 R4, RZ, RZ, UR4 ;  /* 0x00000004ff047e24 */ /* 0x002fe4000f8e00ff */
[----:B--2---:R-:W-:-:S07]  /*1dd0*/  IMAD.U32 R5, RZ, RZ, UR5 ;  /* 0x00000005ff057e24 */ /* 0x004fce000f8e00ff */
[----:B------:R-:W-:-:S07]  /*1de0*/  LEPC R20, `(.L_x_72) ;  /* 0x000000001014794e */ /* 0x000fce0000000000 */
[----:B0--3--:R-:W-:Y:S05]  /*1df0*/  CALL.ABS.NOINC R8 ;  /* 0x0000000008007343 */ /* 0x009fea0003c00000 */
.L_x_72:
[----:B------:R-:W-:-:S13]  /*1e00*/  ISETP.NE.AND P6, PT, R26, RZ, PT ;  /* 0x000000ff1a00720c */ /* 0x000fda0003fc5270 */
[----:B------:R-:W-:Y:S05]  /*1e10*/  @P6 BRA `(.L_x_73) ;  /* 0xffffffe000cc6947 */ /* 0x000fea000383ffff */
[----:B------:R-:W-:Y:S05]  /*1e20*/  EXIT ;  /* 0x000000000000794d */ /* 0x000fea0003800000 */
.L_x_74:
        /* <DEDUP_REMOVED lines=13> */
.L_x_76:


//--------------------- .nv.global.init           --------------------------
	.section	.nv.global.init,"aw",@progbits
.nv.global.init:
	.type		$str$2,@object
	.size		$str$2,($str$3 - $str$2)
$str$2:
        /*0000*/ 	.byte	0x0a, 0x00
	.type		$str$3,@object
	.size		$str$3,($str$1 - $str$3)
$str$3:
        /*0002*/ 	.byte	0x25, 0x64, 0x20, 0x00
	.type		$str$1,@object
	.size		$str$1,($str - $str$1)
$str$1:
        /*0006*/ 	.byte	0x25, 0x66, 0x20, 0x00
	.type		$str,@object
	.size		$str,(.L_0 - $str)
$str:
        /*000a*/ 	.byte	0x77, 0x6f, 0x72, 0x6b, 0x69, 0x6e, 0x67, 0x21, 0x21, 0x0a, 0x00
.L_0:


//--------------------- .nv.shared.reserved.0     --------------------------
	.section	.nv.shared.reserved.0,"aw",@nobits
	.weak		__nv_reservedSMEM_offset_0_alias
	.size		__nv_reservedSMEM_offset_0_alias, 0, 64
	.other		__nv_reservedSMEM_offset_0_alias,@"STO_CUDA_RESERVED_SHARED STV_DEFAULT"
__nv_reservedSMEM_offset_0_alias:
	.zero		0
	.zero		64


//--------------------- .nv.constant0._Z10printArrayPfi --------------------------
	.section	.nv.constant0._Z10printArrayPfi,"a",@progbits
	.sectionflags	@""
	.align	4
.nv.constant0._Z10printArrayPfi:
	.zero		908


//--------------------- .nv.constant0._Z11printTensorPfi --------------------------
	.section	.nv.constant0._Z11printTensorPfi,"a",@progbits
	.sectionflags	@""
	.align	4
.nv.constant0._Z11printTensorPfi:
	.zero		908


//--------------------- SYMBOLS --------------------------

	.type		.nv.reservedSmem.offset0,@object
	.size		.nv.reservedSmem.offset0,0x4
	.type		vprintf,@function
